// auto-generated by cutlass_sweep.gemm — config: {"arch": "sm_90", "cluster_m": 1, "cluster_n": 1, "dtype": "fp32", "dtype_b": "fp32", "layout": "nt", "stages": 5, "tile_k": 64, "tile_m": 256, "tile_n": 64}
#include "cutlass/cutlass.h"
#include "cutlass/gemm/collective/collective_builder.hpp"
#include "cutlass/gemm/device/gemm_universal_adapter.h"
#include "cutlass/gemm/kernel/gemm_universal.hpp"
#include "cutlass/epilogue/collective/collective_builder.hpp"

using ElemA = float;
using ElemB = float;
using ElemCD = float;
using Acc  = float;
using TileShape    = cute::Shape<cute::_256, cute::_64, cute::_64>;
using ClusterShape = cute::Shape<cute::_1, cute::_1, cute::_1>;

using CollectiveEpilogue = typename cutlass::epilogue::collective::CollectiveBuilder<
    cutlass::arch::Sm90, cutlass::arch::OpClassTensorOp,
    TileShape, ClusterShape,
    cutlass::epilogue::collective::EpilogueTileAuto,
    Acc, Acc,
    ElemCD, cutlass::layout::RowMajor, 128 / cutlass::sizeof_bits<ElemCD>::value,
    ElemCD, cutlass::layout::RowMajor, 128 / cutlass::sizeof_bits<ElemCD>::value,
    cutlass::epilogue::collective::EpilogueScheduleAuto
  >::CollectiveOp;

using CollectiveMainloop = typename cutlass::gemm::collective::CollectiveBuilder<
    cutlass::arch::Sm90, cutlass::arch::OpClassTensorOp,
    ElemA, cutlass::layout::RowMajor, 128 / cutlass::sizeof_bits<ElemA>::value,
    ElemB, cutlass::layout::ColumnMajor, 128 / cutlass::sizeof_bits<ElemB>::value,
    Acc,
    TileShape, ClusterShape,
    cutlass::gemm::collective::StageCount<5>,
    cutlass::gemm::collective::KernelScheduleAuto
  >::CollectiveOp;

using GemmKernel = cutlass::gemm::kernel::GemmUniversal<
    cute::Shape<int,int,int,int>,
    CollectiveMainloop,
    CollectiveEpilogue
>;
using Gemm = cutlass::gemm::device::GemmUniversalAdapter<GemmKernel>;

// Force the device kernel symbol into the cubin without needing a host main.
auto* _anchor = &cutlass::device_kernel<GemmKernel>;


// ===== COMPILED SASS (sm_90a) =====

	.target	sm_90a

	.elftype	@"ET_EXEC"


//--------------------- .note.nv.tkinfo           --------------------------
	.section	.note.nv.tkinfo,"",@"SHT_NOTE"
	.sectionflags	@"SHF_NOTE_NV_TKINFO"
	.tkinfo
        /*0018*/ 	.word	0x00000002
        /*0030*/ 	.string	""
        /*0030*/ 	.string	"ptxas"
        /*0030*/ 	.string	"Cuda compilation tools, release 13.0, V13.0.88"
        /*0030*/ 	.string	"Build cuda_13.0.r13.0/compiler.36424714_0"
        /*0030*/ 	.string	"-arch sm_90a -m 64 "



//--------------------- .note.nv.cuinfo           --------------------------
	.section	.note.nv.cuinfo,"",@"SHT_NOTE"
	.sectionflags	@"SHF_NOTE_NV_CUINFO"
        /*0018*/ 	.short	0x0002
        /*001a*/ 	.short	0x005a
        /*001c*/ 	.short	0x0082
	.zero		2


//--------------------- .nv.info                  --------------------------
	.section	.nv.info,"",@"SHT_CUDA_INFO"
	.align	4


	//----- nvinfo : EIATTR_REGCOUNT
	.align		4
        /*0000*/ 	.byte	0x04, 0x2f
        /*0002*/ 	.short	(.L_15 - .L_14)
	.align		4
.L_14:
        /*0004*/ 	.word	index@(_ZN7cutlass13device_kernelINS_4gemm6kernel13GemmUniversalIN4cute5tupleIJiiiiEEENS1_10collective13CollectiveMmaINS1_34MainloopSm90TmaGmmaWarpSpecializedILi5ENS5_IJNS4_1CILi1EEESB_SB_EEENS1_35KernelTmaWarpSpecializedCooperativeEEENS5_IJNSA_ILi256EEENSA_ILi64EEESG_EEEfNS5_IJlSB_lEEEfSI_NS4_8TiledMMAINS4_8MMA_AtomIJNS4_4SM904GMMA29MMA_64x64x8_F32TF32TF32_SS_TNILNSM_7ScaleInE1ELSO_1EEEEEENS4_6LayoutINS5_IJNSA_ILi2EEESB_SB_EEENS5_IJSB_NSA_ILi0EEESU_EEEEENS5_IJNS4_10UnderscoreESX_SX_EEEEENS4_13SM90_TMA_LOADENS4_14ComposedLayoutINS4_7SwizzleILi3ELi4ELi3EEENS4_18smem_ptr_flag_bitsILi32EEENSR_INS5_IJNSA_ILi8EEENSA_ILi32EEEEEENS5_IJS17_SB_EEEEEEEvNS4_8identityES10_S1B_vS1C_EENS_8epilogue10collective6detail29Sm90TmaWarpSpecializedAdapterINS1F_15DefaultEpilogueIfSI_SI_NS1E_6thread17LinearCombinationIfLi1EffLNS1J_9ScaleType4KindE0ELNS_15FloatRoundStyleE2EfEENS1_15EpilogueDefaultEEEEEvvEEEEvNT_6ParamsE)
        /*0008*/ 	.word	0x000000a8


	//----- nvinfo : EIATTR_FRAME_SIZE
	.align		4
.L_15:
        /*000c*/ 	.byte	0x04, 0x11
        /*000e*/ 	.short	(.L_17 - .L_16)
	.align		4
.L_16:
        /*0010*/ 	.word	index@(_ZN7cutlass13device_kernelINS_4gemm6kernel13GemmUniversalIN4cute5tupleIJiiiiEEENS1_10collective13CollectiveMmaINS1_34MainloopSm90TmaGmmaWarpSpecializedILi5ENS5_IJNS4_1CILi1EEESB_SB_EEENS1_35KernelTmaWarpSpecializedCooperativeEEENS5_IJNSA_ILi256EEENSA_ILi64EEESG_EEEfNS5_IJlSB_lEEEfSI_NS4_8TiledMMAINS4_8MMA_AtomIJNS4_4SM904GMMA29MMA_64x64x8_F32TF32TF32_SS_TNILNSM_7ScaleInE1ELSO_1EEEEEENS4_6LayoutINS5_IJNSA_ILi2EEESB_SB_EEENS5_IJSB_NSA_ILi0EEESU_EEEEENS5_IJNS4_10UnderscoreESX_SX_EEEEENS4_13SM90_TMA_LOADENS4_14ComposedLayoutINS4_7SwizzleILi3ELi4ELi3EEENS4_18smem_ptr_flag_bitsILi32EEENSR_INS5_IJNSA_ILi8EEENSA_ILi32EEEEEENS5_IJS17_SB_EEEEEEEvNS4_8identityES10_S1B_vS1C_EENS_8epilogue10collective6detail29Sm90TmaWarpSpecializedAdapterINS1F_15DefaultEpilogueIfSI_SI_NS1E_6thread17LinearCombinationIfLi1EffLNS1J_9ScaleType4KindE0ELNS_15FloatRoundStyleE2EfEENS1_15EpilogueDefaultEEEEEvvEEEEvNT_6ParamsE)
        /*0014*/ 	.word	0x00000000


	//----- nvinfo : EIATTR_MIN_STACK_SIZE
	.align		4
.L_17:
        /*0018*/ 	.byte	0x04, 0x12
        /*001a*/ 	.short	(.L_19 - .L_18)
	.align		4
.L_18:
        /*001c*/ 	.word	index@(_ZN7cutlass13device_kernelINS_4gemm6kernel13GemmUniversalIN4cute5tupleIJiiiiEEENS1_10collective13CollectiveMmaINS1_34MainloopSm90TmaGmmaWarpSpecializedILi5ENS5_IJNS4_1CILi1EEESB_SB_EEENS1_35KernelTmaWarpSpecializedCooperativeEEENS5_IJNSA_ILi256EEENSA_ILi64EEESG_EEEfNS5_IJlSB_lEEEfSI_NS4_8TiledMMAINS4_8MMA_AtomIJNS4_4SM904GMMA29MMA_64x64x8_F32TF32TF32_SS_TNILNSM_7ScaleInE1ELSO_1EEEEEENS4_6LayoutINS5_IJNSA_ILi2EEESB_SB_EEENS5_IJSB_NSA_ILi0EEESU_EEEEENS5_IJNS4_10UnderscoreESX_SX_EEEEENS4_13SM90_TMA_LOADENS4_14ComposedLayoutINS4_7SwizzleILi3ELi4ELi3EEENS4_18smem_ptr_flag_bitsILi32EEENSR_INS5_IJNSA_ILi8EEENSA_ILi32EEEEEENS5_IJS17_SB_EEEEEEEvNS4_8identityES10_S1B_vS1C_EENS_8epilogue10collective6detail29Sm90TmaWarpSpecializedAdapterINS1F_15DefaultEpilogueIfSI_SI_NS1E_6thread17LinearCombinationIfLi1EffLNS1J_9ScaleType4KindE0ELNS_15FloatRoundStyleE2EfEENS1_15EpilogueDefaultEEEEEvvEEEEvNT_6ParamsE)
        /*0020*/ 	.word	0x00000000
.L_19:


//--------------------- .nv.compat                --------------------------
	.section	.nv.compat,"",@"SHT_CUDA_COMPAT_INFO"
	.align	4
        /*0000*/ 	.byte	0x02, 0x09, 0x01, 0x00, 0x02, 0x02, 0x04, 0x00, 0x02, 0x05, 0x05, 0x00, 0x03, 0x07, 0x01, 0x01
        /*0010*/ 	.byte	0x02, 0x03, 0x01, 0x00, 0x02, 0x06, 0x01, 0x00, 0x04, 0x0b, 0x08, 0x00, 0x00, 0x00, 0x00, 0x00
        /*0020*/ 	.byte	0x00, 0x00, 0x00, 0x00


//--------------------- .nv.info._ZN7cutlass13device_kernelINS_4gemm6kernel13GemmUniversalIN4cute5tupleIJiiiiEEENS1_10collective13CollectiveMmaINS1_34MainloopSm90TmaGmmaWarpSpecializedILi5ENS5_IJNS4_1CILi1EEESB_SB_EEENS1_35KernelTmaWarpSpecializedCooperativeEEENS5_IJNSA_ILi256EEENSA_ILi64EEESG_EEEfNS5_IJlSB_lEEEfSI_NS4_8TiledMMAINS4_8MMA_AtomIJNS4_4SM904GMMA29MMA_64x64x8_F32TF32TF32_SS_TNILNSM_7ScaleInE1ELSO_1EEEEEENS4_6LayoutINS5_IJNSA_ILi2EEESB_SB_EEENS5_IJSB_NSA_ILi0EEESU_EEEEENS5_IJNS4_10UnderscoreESX_SX_EEEEENS4_13SM90_TMA_LOADENS4_14ComposedLayoutINS4_7SwizzleILi3ELi4ELi3EEENS4_18smem_ptr_flag_bitsILi32EEENSR_INS5_IJNSA_ILi8EEENSA_ILi32EEEEEENS5_IJS17_SB_EEEEEEEvNS4_8identityES10_S1B_vS1C_EENS_8epilogue10collective6detail29Sm90TmaWarpSpecializedAdapterINS1F_15DefaultEpilogueIfSI_SI_NS1E_6thread17LinearCombinationIfLi1EffLNS1J_9ScaleType4KindE0ELNS_15FloatRoundStyleE2EfEENS1_15EpilogueDefaultEEEEEvvEEEEvNT_6ParamsE --------------------------
	.section	.nv.info._ZN7cutlass13device_kernelINS_4gemm6kernel13GemmUniversalIN4cute5tupleIJiiiiEEENS1_10collective13CollectiveMmaINS1_34MainloopSm90TmaGmmaWarpSpecializedILi5ENS5_IJNS4_1CILi1EEESB_SB_EEENS1_35KernelTmaWarpSpecializedCooperativeEEENS5_IJNSA_ILi256EEENSA_ILi64EEESG_EEEfNS5_IJlSB_lEEEfSI_NS4_8TiledMMAINS4_8MMA_AtomIJNS4_4SM904GMMA29MMA_64x64x8_F32TF32TF32_SS_TNILNSM_7ScaleInE1ELSO_1EEEEEENS4_6LayoutINS5_IJNSA_ILi2EEESB_SB_EEENS5_IJSB_NSA_ILi0EEESU_EEEEENS5_IJNS4_10UnderscoreESX_SX_EEEEENS4_13SM90_TMA_LOADENS4_14ComposedLayoutINS4_7SwizzleILi3ELi4ELi3EEENS4_18smem_ptr_flag_bitsILi32EEENSR_INS5_IJNSA_ILi8EEENSA_ILi32EEEEEENS5_IJS17_SB_EEEEEEEvNS4_8identityES10_S1B_vS1C_EENS_8epilogue10collective6detail29Sm90TmaWarpSpecializedAdapterINS1F_15DefaultEpilogueIfSI_SI_NS1E_6thread17LinearCombinationIfLi1EffLNS1J_9ScaleType4KindE0ELNS_15FloatRoundStyleE2EfEENS1_15EpilogueDefaultEEEEEvvEEEEvNT_6ParamsE,"",@"SHT_CUDA_INFO"
	.sectionflags	@""
	.align	4


	//----- nvinfo : EIATTR_CUDA_API_VERSION
	.align		4
        /*0000*/ 	.byte	0x04, 0x37
        /*0002*/ 	.short	(.L_21 - .L_20)
.L_20:
        /*0004*/ 	.word	0x00000082


	//----- nvinfo : EIATTR_KPARAM_INFO
	.align		4
.L_21:
        /*0008*/ 	.byte	0x04, 0x17
        /*000a*/ 	.short	(.L_23 - .L_22)
.L_22:
        /*000c*/ 	.word	0x00000000
        /*0010*/ 	.short	0x0000
        /*0012*/ 	.short	0x0070
        /*0014*/ 	.byte	0x00, 0xf0, 0x01, 0x10


	//----- nvinfo : EIATTR_SPARSE_MMA_MASK
	.align		4
.L_23:
        /*0018*/ 	.byte	0x03, 0x50
        /*001a*/ 	.short	0x0000


	//----- nvinfo : EIATTR_MAXREG_COUNT
	.align		4
        /*001c*/ 	.byte	0x03, 0x1b
        /*001e*/ 	.short	0x00a8


	//----- nvinfo : EIATTR_NUM_BARRIERS
	.align		4
        /*0020*/ 	.byte	0x02, 0x4c
        /*0022*/ 	.byte	0x01
	.zero		1


	//----- nvinfo : EIATTR_EXTERNS
	.align		4
        /*0024*/ 	.byte	0x04, 0x0f
        /*0026*/ 	.short	(.L_25 - .L_24)


	//   ....[0]....
	.align		4
.L_24:
        /*0028*/ 	.word	index@(__assertfail)


	//----- nvinfo : EIATTR_MERCURY_ISA_VERSION
	.align		4
.L_25:
        /*002c*/ 	.byte	0x03, 0x5f
        /*002e*/ 	.short	0x0101


	//----- nvinfo : EIATTR_INT_WARP_WIDE_INSTR_OFFSETS
	.align		4
        /*0030*/ 	.byte	0x04, 0x31
        /*0032*/ 	.short	(.L_27 - .L_26)


	//   ....[0]....
.L_26:
        /*0034*/ 	.word	0x000003a0


	//   ....[1]....
        /*0038*/ 	.word	0x000003b0


	//   ....[2]....
        /*003c*/ 	.word	0x000004f0


	//----- nvinfo : EIATTR_COOP_GROUP_MASK_REGIDS
	.align		4
.L_27:
        /*0040*/ 	.byte	0x04, 0x29
        /*0042*/ 	.short	(.L_29 - .L_28)


	//   ....[0]....
.L_28:
        /*0044*/ 	.word	0xffffffff


	//   ....[1]....
        /*0048*/ 	.word	0xffffffff


	//   ....[2]....
        /*004c*/ 	.word	0xffffffff


	//   ....[3]....
        /*0050*/ 	.word	0xffffffff


	//   ....[4]....
        /*0054*/ 	.word	0xffffffff


	//----- nvinfo : EIATTR_COOP_GROUP_INSTR_OFFSETS
	.align		4
.L_29:
        /*0058*/ 	.byte	0x04, 0x28
        /*005a*/ 	.short	(.L_31 - .L_30)


	//   ....[0]....
.L_30:
        /*005c*/ 	.word	0x00000060


	//   ....[1]....
        /*0060*/ 	.word	0x00000070


	//   ....[2]....
        /*0064*/ 	.word	0x00000130


	//   ....[3]....
        /*0068*/ 	.word	0x000002e0


	//   ....[4]....
        /*006c*/ 	.word	0x00001220


	//----- nvinfo : EIATTR_REG_RECONFIG
	.align		4
.L_31:
        /*0070*/ 	.byte	0x01, 0x54
	.zero		2


	//----- nvinfo : EIATTR_SYSCALL_OFFSETS
	.align		4
        /*0074*/ 	.byte	0x04, 0x46
        /*0076*/ 	.short	(.L_33 - .L_32)


	//   ....[0]....
.L_32:
        /*0078*/ 	.word	0x00001410


	//----- nvinfo : EIATTR_MBARRIER_INSTR_OFFSETS
	.align		4
.L_33:
        /*007c*/ 	.byte	0x04, 0x39
        /*007e*/ 	.short	(.L_35 - .L_34)


	//   ....[0]....
.L_34:
        /*0080*/ 	.word	0x00000230
        /*0084*/ 	.word	0x000000ff
        /*0088*/ 	.word	0x00000000
        /*008c*/ 	.short	0x0100
        /*008e*/ 	.byte	0x08
	.zero		1


	//   ....[1]....
        /*0090*/ 	.word	0x00000240
        /*0094*/ 	.word	0x000000ff
        /*0098*/ 	.word	0x00000028
        /*009c*/ 	.short	0x0100
        /*009e*/ 	.byte	0x08
	.zero		1


	//   ....[2]....
        /*00a0*/ 	.word	0x00000250
        /*00a4*/ 	.word	0x000000ff
        /*00a8*/ 	.word	0x00000008
        /*00ac*/ 	.short	0x0100
        /*00ae*/ 	.byte	0x08
	.zero		1


	//   ....[3]....
        /*00b0*/ 	.word	0x00000260
        /*00b4*/ 	.word	0x000000ff
        /*00b8*/ 	.word	0x00000030
        /*00bc*/ 	.short	0x0100
        /*00be*/ 	.byte	0x08
	.zero		1


	//   ....[4]....
        /*00c0*/ 	.word	0x00000270
        /*00c4*/ 	.word	0x000000ff
        /*00c8*/ 	.word	0x00000010
        /*00cc*/ 	.short	0x0100
        /*00ce*/ 	.byte	0x08
	.zero		1


	//   ....[5]....
        /*00d0*/ 	.word	0x00000280
        /*00d4*/ 	.word	0x000000ff
        /*00d8*/ 	.word	0x00000038
        /*00dc*/ 	.short	0x0100
        /*00de*/ 	.byte	0x08
	.zero		1


	//   ....[6]....
        /*00e0*/ 	.word	0x00000290
        /*00e4*/ 	.word	0x000000ff
        /*00e8*/ 	.word	0x00000018
        /*00ec*/ 	.short	0x0100
        /*00ee*/ 	.byte	0x08
	.zero		1


	//   ....[7]....
        /*00f0*/ 	.word	0x000002a0
        /*00f4*/ 	.word	0x000000ff
        /*00f8*/ 	.word	0x00000040
        /*00fc*/ 	.short	0x0100
        /*00fe*/ 	.byte	0x08
	.zero		1


	//   ....[8]....
        /*0100*/ 	.word	0x000002b0
        /*0104*/ 	.word	0x000000ff
        /*0108*/ 	.word	0x00000020
        /*010c*/ 	.short	0x0100
        /*010e*/ 	.byte	0x08
	.zero		1


	//   ....[9]....
        /*0110*/ 	.word	0x000002c0
        /*0114*/ 	.word	0x000000ff
        /*0118*/ 	.word	0x00000048
        /*011c*/ 	.short	0x0100
        /*011e*/ 	.byte	0x08
	.zero		1


	//   ....[10]....
        /*0120*/ 	.word	0x00000570
        /*0124*/ 	.word	0x000000ff
        /*0128*/ 	.word	0x00000060
        /*012c*/ 	.short	0x0100
        /*012e*/ 	.byte	0x08
	.zero		1


	//   ....[11]....
        /*0130*/ 	.word	0x000005f0
        /*0134*/ 	.word	0x000000ff
        /*0138*/ 	.word	0x00000068
        /*013c*/ 	.short	0x0100
        /*013e*/ 	.byte	0x08
	.zero		1


	//   ....[12]....
        /*0140*/ 	.word	0x00001490
        /*0144*/ 	.word	0x00000003
        /*0148*/ 	.word	0x00000000
        /*014c*/ 	.short	0x010a
        /*014e*/ 	.byte	0x3f
	.zero		1


	//   ....[13]....
        /*0150*/ 	.word	0x000014f0
        /*0154*/ 	.word	0x00000003
        /*0158*/ 	.word	0x00000000
        /*015c*/ 	.short	0x010a
        /*015e*/ 	.byte	0x3f
	.zero		1


	//   ....[14]....
        /*0160*/ 	.word	0x00001d20
        /*0164*/ 	.word	0x000000ff
        /*0168*/ 	.word	0x00000000
        /*016c*/ 	.short	0x010a
        /*016e*/ 	.byte	0x04
	.zero		1


	//   ....[15]....
        /*0170*/ 	.word	0x00001d60
        /*0174*/ 	.word	0x000000ff
        /*0178*/ 	.word	0x00000000
        /*017c*/ 	.short	0x010a
        /*017e*/ 	.byte	0x04
	.zero		1


	//   ....[16]....
        /*0180*/ 	.word	0x00002480
        /*0184*/ 	.word	0x000000ff
        /*0188*/ 	.word	0x00000000
        /*018c*/ 	.short	0x0101
        /*018e*/ 	.byte	0x0a
	.zero		1


	//   ....[17]....
        /*0190*/ 	.word	0x00002660
        /*0194*/ 	.word	0x000000ff
        /*0198*/ 	.word	0x00000000
        /*019c*/ 	.short	0x0101
        /*019e*/ 	.byte	0x06
	.zero		1


	//   ....[18]....
        /*01a0*/ 	.word	0x00007440
        /*01a4*/ 	.word	0x0000000e
        /*01a8*/ 	.word	0x00000028
        /*01ac*/ 	.short	0x010a
        /*01ae*/ 	.byte	0x3f
	.zero		1


	//   ....[19]....
        /*01b0*/ 	.word	0x00007890
        /*01b4*/ 	.word	0x00000006
        /*01b8*/ 	.word	0x00000068
        /*01bc*/ 	.short	0x0101
        /*01be*/ 	.byte	0x3f
	.zero		1


	//   ....[20]....
        /*01c0*/ 	.word	0x00007fb0
        /*01c4*/ 	.word	0x00000007
        /*01c8*/ 	.word	0x00000000
        /*01cc*/ 	.short	0x010a
        /*01ce*/ 	.byte	0x3f
	.zero		1


	//   ....[21]....
        /*01d0*/ 	.word	0x00008030
        /*01d4*/ 	.word	0x00000009
        /*01d8*/ 	.word	0x00000000
        /*01dc*/ 	.short	0x010a
        /*01de*/ 	.byte	0x3f
	.zero		1


	//   ....[22]....
        /*01e0*/ 	.word	0x000080c0
        /*01e4*/ 	.word	0x00000006
        /*01e8*/ 	.word	0x00000000
        /*01ec*/ 	.short	0x010a
        /*01ee*/ 	.byte	0x3f
	.zero		1


	//   ....[23]....
        /*01f0*/ 	.word	0x00008150
        /*01f4*/ 	.word	0x00000009
        /*01f8*/ 	.word	0x00000000
        /*01fc*/ 	.short	0x010a
        /*01fe*/ 	.byte	0x3f
	.zero		1


	//   ....[24]....
        /*0200*/ 	.word	0x000081e0
        /*0204*/ 	.word	0x00000003
        /*0208*/ 	.word	0x00000000
        /*020c*/ 	.short	0x010a
        /*020e*/ 	.byte	0x3f
	.zero		1


	//   ....[25]....
        /*0210*/ 	.word	0x00008240
        /*0214*/ 	.word	0x00000003
        /*0218*/ 	.word	0x00000000
        /*021c*/ 	.short	0x010a
        /*021e*/ 	.byte	0x3f
	.zero		1


	//   ....[26]....
        /*0220*/ 	.word	0x000082a0
        /*0224*/ 	.word	0x00000004
        /*0228*/ 	.word	0x00000000
        /*022c*/ 	.short	0x010a
        /*022e*/ 	.byte	0x3f
	.zero		1


	//   ....[27]....
        /*0230*/ 	.word	0x00008370
        /*0234*/ 	.word	0x0000000e
        /*0238*/ 	.word	0x00000028
        /*023c*/ 	.short	0x010a
        /*023e*/ 	.byte	0x3f
	.zero		1


	//   ....[28]....
        /*0240*/ 	.word	0x00008440
        /*0244*/ 	.word	0x00000007
        /*0248*/ 	.word	0x00000000
        /*024c*/ 	.short	0x010a
        /*024e*/ 	.byte	0x3f
	.zero		1


	//   ....[29]....
        /*0250*/ 	.word	0x00008490
        /*0254*/ 	.word	0x00000009
        /*0258*/ 	.word	0x00000000
        /*025c*/ 	.short	0x010a
        /*025e*/ 	.byte	0x3f
	.zero		1


	//   ....[30]....
        /*0260*/ 	.word	0x000084e0
        /*0264*/ 	.word	0x00000006
        /*0268*/ 	.word	0x00000000
        /*026c*/ 	.short	0x010a
        /*026e*/ 	.byte	0x3f
	.zero		1


	//   ....[31]....
        /*0270*/ 	.word	0x00008530
        /*0274*/ 	.word	0x00000009
        /*0278*/ 	.word	0x00000000
        /*027c*/ 	.short	0x010a
        /*027e*/ 	.byte	0x3f
	.zero		1


	//----- nvinfo : EIATTR_NUM_MBARRIERS
	.align		4
.L_35:
        /*0280*/ 	.byte	0x03, 0x38
        /*0282*/ 	.short	0x000c


	//----- nvinfo : EIATTR_EXIT_INSTR_OFFSETS
	.align		4
        /*0284*/ 	.byte	0x04, 0x1c
        /*0286*/ 	.short	(.L_37 - .L_36)


	//   ....[0]....
.L_36:
        /*0288*/ 	.word	0x00000690


	//   ....[1]....
        /*028c*/ 	.word	0x00000f60


	//   ....[2]....
        /*0290*/ 	.word	0x00006b20


	//   ....[3]....
        /*0294*/ 	.word	0x00007150


	//   ....[4]....
        /*0298*/ 	.word	0x00008230


	//----- nvinfo : EIATTR_MAX_THREADS
	.align		4
.L_37:
        /*029c*/ 	.byte	0x04, 0x05
        /*029e*/ 	.short	(.L_39 - .L_38)
.L_38:
        /*02a0*/ 	.word	0x00000180
        /*02a4*/ 	.word	0x00000001
        /*02a8*/ 	.word	0x00000001


	//----- nvinfo : EIATTR_CRS_STACK_SIZE
	.align		4
.L_39:
        /*02ac*/ 	.byte	0x04, 0x1e
        /*02ae*/ 	.short	(.L_41 - .L_40)
.L_40:
        /*02b0*/ 	.word	0x00000000


	//----- nvinfo : EIATTR_CBANK_PARAM_SIZE
	.align		4
.L_41:
        /*02b4*/ 	.byte	0x03, 0x19
        /*02b6*/ 	.short	0x0470


	//----- nvinfo : EIATTR_PARAM_CBANK
	.align		4
        /*02b8*/ 	.byte	0x04, 0x0a
        /*02ba*/ 	.short	(.L_43 - .L_42)
	.align		4
.L_42:
        /*02bc*/ 	.word	index@(.nv.constant0._ZN7cutlass13device_kernelINS_4gemm6kernel13GemmUniversalIN4cute5tupleIJiiiiEEENS1_10collective13CollectiveMmaINS1_34MainloopSm90TmaGmmaWarpSpecializedILi5ENS5_IJNS4_1CILi1EEESB_SB_EEENS1_35KernelTmaWarpSpecializedCooperativeEEENS5_IJNSA_ILi256EEENSA_ILi64EEESG_EEEfNS5_IJlSB_lEEEfSI_NS4_8TiledMMAINS4_8MMA_AtomIJNS4_4SM904GMMA29MMA_64x64x8_F32TF32TF32_SS_TNILNSM_7ScaleInE1ELSO_1EEEEEENS4_6LayoutINS5_IJNSA_ILi2EEESB_SB_EEENS5_IJSB_NSA_ILi0EEESU_EEEEENS5_IJNS4_10UnderscoreESX_SX_EEEEENS4_13SM90_TMA_LOADENS4_14ComposedLayoutINS4_7SwizzleILi3ELi4ELi3EEENS4_18smem_ptr_flag_bitsILi32EEENSR_INS5_IJNSA_ILi8EEENSA_ILi32EEEEEENS5_IJS17_SB_EEEEEEEvNS4_8identityES10_S1B_vS1C_EENS_8epilogue10collective6detail29Sm90TmaWarpSpecializedAdapterINS1F_15DefaultEpilogueIfSI_SI_NS1E_6thread17LinearCombinationIfLi1EffLNS1J_9ScaleType4KindE0ELNS_15FloatRoundStyleE2EfEENS1_15EpilogueDefaultEEEEEvvEEEEvNT_6ParamsE)
        /*02c0*/ 	.short	0x0210
        /*02c2*/ 	.short	0x0470


	//----- nvinfo : EIATTR_SW_WAR
	.align		4
.L_43:
        /*02c4*/ 	.byte	0x04, 0x36
        /*02c6*/ 	.short	(.L_45 - .L_44)
.L_44:
        /*02c8*/ 	.word	0x00000008
.L_45:


//--------------------- .nv.callgraph             --------------------------
	.section	.nv.callgraph,"",@"SHT_CUDA_CALLGRAPH"
	.align	4
	.sectionentsize	8
	.align		4
        /*0000*/ 	.word	0x00000000
	.align		4
        /*0004*/ 	.word	0xffffffff
	.align		4
        /*0008*/ 	.word	index@(_ZN7cutlass13device_kernelINS_4gemm6kernel13GemmUniversalIN4cute5tupleIJiiiiEEENS1_10collective13CollectiveMmaINS1_34MainloopSm90TmaGmmaWarpSpecializedILi5ENS5_IJNS4_1CILi1EEESB_SB_EEENS1_35KernelTmaWarpSpecializedCooperativeEEENS5_IJNSA_ILi256EEENSA_ILi64EEESG_EEEfNS5_IJlSB_lEEEfSI_NS4_8TiledMMAINS4_8MMA_AtomIJNS4_4SM904GMMA29MMA_64x64x8_F32TF32TF32_SS_TNILNSM_7ScaleInE1ELSO_1EEEEEENS4_6LayoutINS5_IJNSA_ILi2EEESB_SB_EEENS5_IJSB_NSA_ILi0EEESU_EEEEENS5_IJNS4_10UnderscoreESX_SX_EEEEENS4_13SM90_TMA_LOADENS4_14ComposedLayoutINS4_7SwizzleILi3ELi4ELi3EEENS4_18smem_ptr_flag_bitsILi32EEENSR_INS5_IJNSA_ILi8EEENSA_ILi32EEEEEENS5_IJS17_SB_EEEEEEEvNS4_8identityES10_S1B_vS1C_EENS_8epilogue10collective6detail29Sm90TmaWarpSpecializedAdapterINS1F_15DefaultEpilogueIfSI_SI_NS1E_6thread17LinearCombinationIfLi1EffLNS1J_9ScaleType4KindE0ELNS_15FloatRoundStyleE2EfEENS1_15EpilogueDefaultEEEEEvvEEEEvNT_6ParamsE)
	.align		4
        /*000c*/ 	.word	index@(__assertfail)
	.align		4
        /*0010*/ 	.word	0x00000000
	.align		4
        /*0014*/ 	.word	0xfffffffe
	.align		4
        /*0018*/ 	.word	0x00000000
	.align		4
        /*001c*/ 	.word	0xfffffffd
	.align		4
        /*0020*/ 	.word	0x00000000
	.align		4
        /*0024*/ 	.word	0xfffffffc


//--------------------- .nv.constant4             --------------------------
	.section	.nv.constant4,"a",@progbits
	.align	8
	.align		8
.nv.constant4:
        /*0000*/ 	.dword	__assertfail
	.align		8
        /*0008*/ 	.dword	__unnamed_1
	.align		8
        /*0010*/ 	.dword	_ZN40_INTERNAL_773b9510_4_k_cu_32e6fc0d_286544cuda3std3__45__cpo5beginE
	.align		8
        /*0018*/ 	.dword	_ZN40_INTERNAL_773b9510_4_k_cu_32e6fc0d_286544cuda3std3__45__cpo3endE
	.align		8
        /*0020*/ 	.dword	_ZN40_INTERNAL_773b9510_4_k_cu_32e6fc0d_286544cuda3std3__45__cpo6cbeginE
	.align		8
        /*0028*/ 	.dword	_ZN40_INTERNAL_773b9510_4_k_cu_32e6fc0d_286544cuda3std3__45__cpo4cendE
	.align		8
        /*0030*/ 	.dword	_ZN40_INTERNAL_773b9510_4_k_cu_32e6fc0d_286544cuda3std3__442_GLOBAL__N__773b9510_4_k_cu_32e6fc0d_286546ignoreE
	.align		8
        /*0038*/ 	.dword	_ZN40_INTERNAL_773b9510_4_k_cu_32e6fc0d_286544cuda3std3__419piecewise_constructE
	.align		8
        /*0040*/ 	.dword	_ZN40_INTERNAL_773b9510_4_k_cu_32e6fc0d_286544cuda3std3__48in_placeE
	.align		8
        /*0048*/ 	.dword	_ZN40_INTERNAL_773b9510_4_k_cu_32e6fc0d_286544cuda3std6ranges3__45__cpo4swapE
	.align		8
        /*0050*/ 	.dword	_ZN40_INTERNAL_773b9510_4_k_cu_32e6fc0d_286544cuda3std6ranges3__45__cpo9iter_moveE
	.align		8
        /*0058*/ 	.dword	_ZN40_INTERNAL_773b9510_4_k_cu_32e6fc0d_286544cute7productE
	.align		8
        /*0060*/ 	.dword	_ZN40_INTERNAL_773b9510_4_k_cu_32e6fc0d_286544cute1_E
	.align		8
        /*0068*/ 	.dword	$str$22
	.align		8
        /*0070*/ 	.dword	$str$23


//--------------------- .text._ZN7cutlass13device_kernelINS_4gemm6kernel13GemmUniversalIN4cute5tupleIJiiiiEEENS1_10collective13CollectiveMmaINS1_34MainloopSm90TmaGmmaWarpSpecializedILi5ENS5_IJNS4_1CILi1EEESB_SB_EEENS1_35KernelTmaWarpSpecializedCooperativeEEENS5_IJNSA_ILi256EEENSA_ILi64EEESG_EEEfNS5_IJlSB_lEEEfSI_NS4_8TiledMMAINS4_8MMA_AtomIJNS4_4SM904GMMA29MMA_64x64x8_F32TF32TF32_SS_TNILNSM_7ScaleInE1ELSO_1EEEEEENS4_6LayoutINS5_IJNSA_ILi2EEESB_SB_EEENS5_IJSB_NSA_ILi0EEESU_EEEEENS5_IJNS4_10UnderscoreESX_SX_EEEEENS4_13SM90_TMA_LOADENS4_14ComposedLayoutINS4_7SwizzleILi3ELi4ELi3EEENS4_18smem_ptr_flag_bitsILi32EEENSR_INS5_IJNSA_ILi8EEENSA_ILi32EEEEEENS5_IJS17_SB_EEEEEEEvNS4_8identityES10_S1B_vS1C_EENS_8epilogue10collective6detail29Sm90TmaWarpSpecializedAdapterINS1F_15DefaultEpilogueIfSI_SI_NS1E_6thread17LinearCombinationIfLi1EffLNS1J_9ScaleType4KindE0ELNS_15FloatRoundStyleE2EfEENS1_15EpilogueDefaultEEEEEvvEEEEvNT_6ParamsE --------------------------
	.section	.text._ZN7cutlass13device_kernelINS_4gemm6kernel13GemmUniversalIN4cute5tupleIJiiiiEEENS1_10collective13CollectiveMmaINS1_34MainloopSm90TmaGmmaWarpSpecializedILi5ENS5_IJNS4_1CILi1EEESB_SB_EEENS1_35KernelTmaWarpSpecializedCooperativeEEENS5_IJNSA_ILi256EEENSA_ILi64EEESG_EEEfNS5_IJlSB_lEEEfSI_NS4_8TiledMMAINS4_8MMA_AtomIJNS4_4SM904GMMA29MMA_64x64x8_F32TF32TF32_SS_TNILNSM_7ScaleInE1ELSO_1EEEEEENS4_6LayoutINS5_IJNSA_ILi2EEESB_SB_EEENS5_IJSB_NSA_ILi0EEESU_EEEEENS5_IJNS4_10UnderscoreESX_SX_EEEEENS4_13SM90_TMA_LOADENS4_14ComposedLayoutINS4_7SwizzleILi3ELi4ELi3EEENS4_18smem_ptr_flag_bitsILi32EEENSR_INS5_IJNSA_ILi8EEENSA_ILi32EEEEEENS5_IJS17_SB_EEEEEEEvNS4_8identityES10_S1B_vS1C_EENS_8epilogue10collective6detail29Sm90TmaWarpSpecializedAdapterINS1F_15DefaultEpilogueIfSI_SI_NS1E_6thread17LinearCombinationIfLi1EffLNS1J_9ScaleType4KindE0ELNS_15FloatRoundStyleE2EfEENS1_15EpilogueDefaultEEEEEvvEEEEvNT_6ParamsE,"ax",@progbits
	.align	128
.text._ZN7cutlass13device_kernelINS_4gemm6kernel13GemmUniversalIN4cute5tupleIJiiiiEEENS1_10collective13CollectiveMmaINS1_34MainloopSm90TmaGmmaWarpSpecializedILi5ENS5_IJNS4_1CILi1EEESB_SB_EEENS1_35KernelTmaWarpSpecializedCooperativeEEENS5_IJNSA_ILi256EEENSA_ILi64EEESG_EEEfNS5_IJlSB_lEEEfSI_NS4_8TiledMMAINS4_8MMA_AtomIJNS4_4SM904GMMA29MMA_64x64x8_F32TF32TF32_SS_TNILNSM_7ScaleInE1ELSO_1EEEEEENS4_6LayoutINS5_IJNSA_ILi2EEESB_SB_EEENS5_IJSB_NSA_ILi0EEESU_EEEEENS5_IJNS4_10UnderscoreESX_SX_EEEEENS4_13SM90_TMA_LOADENS4_14ComposedLayoutINS4_7SwizzleILi3ELi4ELi3EEENS4_18smem_ptr_flag_bitsILi32EEENSR_INS5_IJNSA_ILi8EEENSA_ILi32EEEEEENS5_IJS17_SB_EEEEEEEvNS4_8identityES10_S1B_vS1C_EENS_8epilogue10collective6detail29Sm90TmaWarpSpecializedAdapterINS1F_15DefaultEpilogueIfSI_SI_NS1E_6thread17LinearCombinationIfLi1EffLNS1J_9ScaleType4KindE0ELNS_15FloatRoundStyleE2EfEENS1_15EpilogueDefaultEEEEEvvEEEEvNT_6ParamsE:
        .type           _ZN7cutlass13device_kernelINS_4gemm6kernel13GemmUniversalIN4cute5tupleIJiiiiEEENS1_10collective13CollectiveMmaINS1_34MainloopSm90TmaGmmaWarpSpecializedILi5ENS5_IJNS4_1CILi1EEESB_SB_EEENS1_35KernelTmaWarpSpecializedCooperativeEEENS5_IJNSA_ILi256EEENSA_ILi64EEESG_EEEfNS5_IJlSB_lEEEfSI_NS4_8TiledMMAINS4_8MMA_AtomIJNS4_4SM904GMMA29MMA_64x64x8_F32TF32TF32_SS_TNILNSM_7ScaleInE1ELSO_1EEEEEENS4_6LayoutINS5_IJNSA_ILi2EEESB_SB_EEENS5_IJSB_NSA_ILi0EEESU_EEEEENS5_IJNS4_10UnderscoreESX_SX_EEEEENS4_13SM90_TMA_LOADENS4_14ComposedLayoutINS4_7SwizzleILi3ELi4ELi3EEENS4_18smem_ptr_flag_bitsILi32EEENSR_INS5_IJNSA_ILi8EEENSA_ILi32EEEEEENS5_IJS17_SB_EEEEEEEvNS4_8identityES10_S1B_vS1C_EENS_8epilogue10collective6detail29Sm90TmaWarpSpecializedAdapterINS1F_15DefaultEpilogueIfSI_SI_NS1E_6thread17LinearCombinationIfLi1EffLNS1J_9ScaleType4KindE0ELNS_15FloatRoundStyleE2EfEENS1_15EpilogueDefaultEEEEEvvEEEEvNT_6ParamsE,@function
        .size           _ZN7cutlass13device_kernelINS_4gemm6kernel13GemmUniversalIN4cute5tupleIJiiiiEEENS1_10collective13CollectiveMmaINS1_34MainloopSm90TmaGmmaWarpSpecializedILi5ENS5_IJNS4_1CILi1EEESB_SB_EEENS1_35KernelTmaWarpSpecializedCooperativeEEENS5_IJNSA_ILi256EEENSA_ILi64EEESG_EEEfNS5_IJlSB_lEEEfSI_NS4_8TiledMMAINS4_8MMA_AtomIJNS4_4SM904GMMA29MMA_64x64x8_F32TF32TF32_SS_TNILNSM_7ScaleInE1ELSO_1EEEEEENS4_6LayoutINS5_IJNSA_ILi2EEESB_SB_EEENS5_IJSB_NSA_ILi0EEESU_EEEEENS5_IJNS4_10UnderscoreESX_SX_EEEEENS4_13SM90_TMA_LOADENS4_14ComposedLayoutINS4_7SwizzleILi3ELi4ELi3EEENS4_18smem_ptr_flag_bitsILi32EEENSR_INS5_IJNSA_ILi8EEENSA_ILi32EEEEEENS5_IJS17_SB_EEEEEEEvNS4_8identityES10_S1B_vS1C_EENS_8epilogue10collective6detail29Sm90TmaWarpSpecializedAdapterINS1F_15DefaultEpilogueIfSI_SI_NS1E_6thread17LinearCombinationIfLi1EffLNS1J_9ScaleType4KindE0ELNS_15FloatRoundStyleE2EfEENS1_15EpilogueDefaultEEEEEvvEEEEvNT_6ParamsE,(.L_x_194 - _ZN7cutlass13device_kernelINS_4gemm6kernel13GemmUniversalIN4cute5tupleIJiiiiEEENS1_10collective13CollectiveMmaINS1_34MainloopSm90TmaGmmaWarpSpecializedILi5ENS5_IJNS4_1CILi1EEESB_SB_EEENS1_35KernelTmaWarpSpecializedCooperativeEEENS5_IJNSA_ILi256EEENSA_ILi64EEESG_EEEfNS5_IJlSB_lEEEfSI_NS4_8TiledMMAINS4_8MMA_AtomIJNS4_4SM904GMMA29MMA_64x64x8_F32TF32TF32_SS_TNILNSM_7ScaleInE1ELSO_1EEEEEENS4_6LayoutINS5_IJNSA_ILi2EEESB_SB_EEENS5_IJSB_NSA_ILi0EEESU_EEEEENS5_IJNS4_10UnderscoreESX_SX_EEEEENS4_13SM90_TMA_LOADENS4_14ComposedLayoutINS4_7SwizzleILi3ELi4ELi3EEENS4_18smem_ptr_flag_bitsILi32EEENSR_INS5_IJNSA_ILi8EEENSA_ILi32EEEEEENS5_IJS17_SB_EEEEEEEvNS4_8identityES10_S1B_vS1C_EENS_8epilogue10collective6detail29Sm90TmaWarpSpecializedAdapterINS1F_15DefaultEpilogueIfSI_SI_NS1E_6thread17LinearCombinationIfLi1EffLNS1J_9ScaleType4KindE0ELNS_15FloatRoundStyleE2EfEENS1_15EpilogueDefaultEEEEEvvEEEEvNT_6ParamsE)
        .other          _ZN7cutlass13device_kernelINS_4gemm6kernel13GemmUniversalIN4cute5tupleIJiiiiEEENS1_10collective13CollectiveMmaINS1_34MainloopSm90TmaGmmaWarpSpecializedILi5ENS5_IJNS4_1CILi1EEESB_SB_EEENS1_35KernelTmaWarpSpecializedCooperativeEEENS5_IJNSA_ILi256EEENSA_ILi64EEESG_EEEfNS5_IJlSB_lEEEfSI_NS4_8TiledMMAINS4_8MMA_AtomIJNS4_4SM904GMMA29MMA_64x64x8_F32TF32TF32_SS_TNILNSM_7ScaleInE1ELSO_1EEEEEENS4_6LayoutINS5_IJNSA_ILi2EEESB_SB_EEENS5_IJSB_NSA_ILi0EEESU_EEEEENS5_IJNS4_10UnderscoreESX_SX_EEEEENS4_13SM90_TMA_LOADENS4_14ComposedLayoutINS4_7SwizzleILi3ELi4ELi3EEENS4_18smem_ptr_flag_bitsILi32EEENSR_INS5_IJNSA_ILi8EEENSA_ILi32EEEEEENS5_IJS17_SB_EEEEEEEvNS4_8identityES10_S1B_vS1C_EENS_8epilogue10collective6detail29Sm90TmaWarpSpecializedAdapterINS1F_15DefaultEpilogueIfSI_SI_NS1E_6thread17LinearCombinationIfLi1EffLNS1J_9ScaleType4KindE0ELNS_15FloatRoundStyleE2EfEENS1_15EpilogueDefaultEEEEEvvEEEEvNT_6ParamsE,@"STO_CUDA_ENTRY STV_DEFAULT"
_ZN7cutlass13device_kernelINS_4gemm6kernel13GemmUniversalIN4cute5tupleIJiiiiEEENS1_10collective13CollectiveMmaINS1_34MainloopSm90TmaGmmaWarpSpecializedILi5ENS5_IJNS4_1CILi1EEESB_SB_EEENS1_35KernelTmaWarpSpecializedCooperativeEEENS5_IJNSA_ILi256EEENSA_ILi64EEESG_EEEfNS5_IJlSB_lEEEfSI_NS4_8TiledMMAINS4_8MMA_AtomIJNS4_4SM904GMMA29MMA_64x64x8_F32TF32TF32_SS_TNILNSM_7ScaleInE1ELSO_1EEEEEENS4_6LayoutINS5_IJNSA_ILi2EEESB_SB_EEENS5_IJSB_NSA_ILi0EEESU_EEEEENS5_IJNS4_10UnderscoreESX_SX_EEEEENS4_13SM90_TMA_LOADENS4_14ComposedLayoutINS4_7SwizzleILi3ELi4ELi3EEENS4_18smem_ptr_flag_bitsILi32EEENSR_INS5_IJNSA_ILi8EEENSA_ILi32EEEEEENS5_IJS17_SB_EEEEEEEvNS4_8identityES10_S1B_vS1C_EENS_8epilogue10collective6detail29Sm90TmaWarpSpecializedAdapterINS1F_15DefaultEpilogueIfSI_SI_NS1E_6thread17LinearCombinationIfLi1EffLNS1J_9ScaleType4KindE0ELNS_15FloatRoundStyleE2EfEENS1_15EpilogueDefaultEEEEEvvEEEEvNT_6ParamsE:
[----:B------:R-:W0:Y:S01]  /*0000*/  LDC R1, c[0x0][0x28] ;  /* 0x00000a00ff017b82 */ /* 0x000e220000000800 */
[----:B------:R-:W1:Y:S01]  /*0010*/  S2R R3, SR_TID.X ;  /* 0x0000000000037919 */ /* 0x000e620000002100 */
[----:B------:R-:W-:Y:S01]  /*0020*/  ELECT P0, URZ, PT ;  /* 0x00000000003f782f */ /* 0x000fe20003800000 */
[----:B------:R-:W-:Y:S01]  /*0030*/  BSSY B0, `(.L_x_0) ;  /* 0x000000f000007945 */ /* 0x000fe20003800000 */
[--C-:B-1----:R-:W-:Y:S02]  /*0040*/  SHF.R.U32.HI R0, RZ, 0x5, R3.reuse ;  /* 0x00000005ff007819 */ /* 0x102fe40000011603 */
[----:B------:R-:W-:-:S03]  /*0050*/  SHF.R.U32.HI R14, RZ, 0x7, R3 ;  /* 0x00000007ff0e7819 */ /* 0x000fc60000011603 */
[----:B------:R-:W1:Y:S04]  /*0060*/  SHFL.IDX PT, R4, R0, RZ, 0x1f ;  /* 0x00001fff00047589 */ /* 0x000e6800000e0000 */
[----:B------:R2:W3:Y:S01]  /*0070*/  SHFL.IDX PT, R10, R14, RZ, 0x1f ;  /* 0x00001fff0e0a7589 */ /* 0x0004e200000e0000 */
[----:B-1----:R-:W-:-:S13]  /*0080*/  ISETP.NE.OR P0, PT, R4, RZ, !P0 ;  /* 0x000000ff0400720c */ /* 0x002fda0004705670 */
[----:B0-23--:R-:W-:Y:S05]  /*0090*/  @P0 BRA `(.L_x_1) ;  /* 0x0000000000200947 */ /* 0x00dfea0003800000 */
[----:B------:R-:W-:Y:S02]  /*00a0*/  ULDC.64 UR4, c[0x0][0x198] ;  /* 0x0000660000047ab9 */ /* 0x000fe40000000a00 */
[----:B------:R-:W-:Y:S02]  /*00b0*/  UIADD3 UR6, UP0, UR4, 0xf0, URZ ;  /* 0x000000f004067890 */ /* 0x000fe4000ff1e03f */
[----:B------:R-:W-:Y:S02]  /*00c0*/  UIADD3 UR4, UP1, UR4, 0x1f0, URZ ;  /* 0x000001f004047890 */ /* 0x000fe4000ff3e03f */
[----:B------:R-:W-:Y:S02]  /*00d0*/  UIADD3.X UR7, URZ, UR5, URZ, UP0, !UPT ;  /* 0x000000053f077290 */ /* 0x000fe400087fe43f */
[----:B------:R-:W-:-:S07]  /*00e0*/  UIADD3.X UR5, URZ, UR5, URZ, UP1, !UPT ;  /* 0x000000053f057290 */ /* 0x000fce0008ffe43f */
[----:B------:R0:W-:Y:S02]  /*00f0*/  UTMACCTL.PF [UR6] ;  /* 0x00000000060079b9 */ /* 0x0001e40008040000 */
[----:B------:R0:W-:Y:S02]  /*0100*/  UTMACCTL.PF [UR4] ;  /* 0x00000000040079b9 */ /* 0x0001e40008040000 */
[----:B0-----:R-:W-:Y:S01]  /*0110*/  NOP ;  /* 0x0000000000007918 */ /* 0x001fe20000000000 */
.L_x_1:
[----:B------:R-:W-:Y:S05]  /*0120*/  BSYNC B0 ;  /* 0x0000000000007941 */ /* 0x000fea0003800000 */
.L_x_0:
[----:B------:R-:W0:Y:S02]  /*0130*/  SHFL.IDX PT, R2, R0, RZ, 0x1f ;  /* 0x00001fff00027589 */ /* 0x000e2400000e0000 */
[----:B0-----:R-:W-:-:S13]  /*0140*/  ISETP.NE.AND P0, PT, R2, RZ, PT ;  /* 0x000000ff0200720c */ /* 0x001fda0003f05270 */
[----:B------:R-:W-:Y:S05]  /*0150*/  @P0 BRA `(.L_x_2) ;  /* 0x0000000000600947 */ /* 0x000fea0003800000 */
[----:B------:R-:W0:Y:S01]  /*0160*/  S2UR UR8, SR_CgaCtaId ;  /* 0x00000000000879c3 */ /* 0x000e220000008800 */
[----:B------:R-:W-:Y:S01]  /*0170*/  UMOV UR4, 0x400 ;  /* 0x0000040000047882 */ /* 0x000fe20000000000 */
[----:B------:R-:W-:Y:S01]  /*0180*/  UMOV UR5, 0x1 ;  /* 0x0000000100057882 */ /* 0x000fe20000000000 */
[----:B------:R-:W-:Y:S01]  /*0190*/  UMOV UR6, 0x100 ;  /* 0x0000010000067882 */ /* 0x000fe20000000000 */
[----:B------:R-:W-:Y:S01]  /*01a0*/  ELECT P0, URZ, PT ;  /* 0x00000000003f782f */ /* 0x000fe20003800000 */
[----:B------:R-:W-:-:S04]  /*01b0*/  UIADD3 UR6, -UR6, 0x100000, URZ ;  /* 0x0010000006067890 */ /* 0x000fc8000fffe13f */
[----:B------:R-:W-:Y:S02]  /*01c0*/  USHF.L.U32 UR7, UR6, 0xb, URZ ;  /* 0x0000000b06077899 */ /* 0x000fe4000800063f */
[----:B------:R-:W-:Y:S02]  /*01d0*/  USHF.L.U32 UR6, UR6, 0x1, URZ ;  /* 0x0000000106067899 */ /* 0x000fe4000800063f */
[----:B0-----:R-:W-:Y:S02]  /*01e0*/  ULEA UR8, UR8, UR4, 0x18 ;  /* 0x0000000408087291 */ /* 0x001fe4000f8ec03f */
[----:B------:R-:W-:-:S04]  /*01f0*/  UIADD3 UR4, -UR5, 0x100000, URZ ;  /* 0x0010000005047890 */ /* 0x000fc8000fffe13f */
[----:B------:R-:W-:Y:S02]  /*0200*/  USHF.L.U32 UR5, UR4, 0xb, URZ ;  /* 0x0000000b04057899 */ /* 0x000fe4000800063f */
[----:B------:R-:W-:Y:S01]  /*0210*/  USHF.L.U32 UR4, UR4, 0x1, URZ ;  /* 0x0000000104047899 */ /* 0x000fe2000800063f */
[----:B------:R-:W0:Y:S11]  /*0220*/  FENCE.VIEW.ASYNC.S ;  /* 0x00000000000073c6 */ /* 0x000e360000000000 */
[----:B0-----:R0:W1:Y:S01]  /*0230*/  SYNCS.EXCH.64 URZ, [UR8], UR4 ;  /* 0x00000004083f75b2 */ /* 0x0010620008000100 */
[----:B------:R0:W2:Y:S01]  /*0240*/  SYNCS.EXCH.64 URZ, [UR8+0x28], UR6 ;  /* 0x00002806083f75b2 */ /* 0x0000a20008000100 */
[----:B------:R0:W3:Y:S01]  /*0250*/  SYNCS.EXCH.64 URZ, [UR8+0x8], UR4 ;  /* 0x00000804083f75b2 */ /* 0x0000e20008000100 */
[----:B------:R0:W4:Y:S01]  /*0260*/  SYNCS.EXCH.64 URZ, [UR8+0x30], UR6 ;  /* 0x00003006083f75b2 */ /* 0x0001220008000100 */
[----:B------:R0:W0:Y:S01]  /*0270*/  SYNCS.EXCH.64 URZ, [UR8+0x10], UR4 ;  /* 0x00001004083f75b2 */ /* 0x0000220008000100 */
[----:B------:R0:W0:Y:S01]  /*0280*/  SYNCS.EXCH.64 URZ, [UR8+0x38], UR6 ;  /* 0x00003806083f75b2 */ /* 0x0000220008000100 */
[----:B------:R0:W0:Y:S01]  /*0290*/  SYNCS.EXCH.64 URZ, [UR8+0x18], UR4 ;  /* 0x00001804083f75b2 */ /* 0x0000220008000100 */
[----:B------:R0:W0:Y:S01]  /*02a0*/  SYNCS.EXCH.64 URZ, [UR8+0x40], UR6 ;  /* 0x00004006083f75b2 */ /* 0x0000220008000100 */
[----:B------:R0:W0:Y:S01]  /*02b0*/  SYNCS.EXCH.64 URZ, [UR8+0x20], UR4 ;  /* 0x00002004083f75b2 */ /* 0x0000220008000100 */
[----:B------:R0:W0:Y:S01]  /*02c0*/  SYNCS.EXCH.64 URZ, [UR8+0x48], UR6 ;  /* 0x00004806083f75b2 */ /* 0x0000220008000100 */
[----:B------:R-:W-:Y:S01]  /*02d0*/  NOP ;  /* 0x0000000000007918 */ /* 0x000fe20000000000 */
.L_x_2:
[----:B------:R-:W5:Y:S01]  /*02e0*/  SHFL.IDX PT, R0, R0, RZ, 0x1f ;  /* 0x00001fff00007589 */ /* 0x000f6200000e0000 */
[----:B------:R-:W1:Y:S01]  /*02f0*/  LDC R2, c[0x0][0x65c] ;  /* 0x00019700ff027b82 */ /* 0x000e620000000800 */
[----:B------:R-:W-:Y:S02]  /*0300*/  ELECT P0, URZ, PT ;  /* 0x00000000003f782f */ /* 0x000fe40003800000 */
[----:B------:R-:W-:Y:S01]  /*0310*/  LOP3.LUT R7, R7, 0xfffff7ff, RZ, 0xc0, !PT ;  /* 0xfffff7ff07077812 */ /* 0x000fe200078ec0ff */
[----:B------:R-:W2:Y:S01]  /*0320*/  S2R R5, SR_CTAID.Y ;  /* 0x0000000000057919 */ /* 0x000ea20000002600 */
[----:B0-----:R-:W-:Y:S01]  /*0330*/  UMOV UR4, 0x20 ;  /* 0x0000002000047882 */ /* 0x001fe20000000000 */
[----:B------:R-:W-:Y:S01]  /*0340*/  NOP ;  /* 0x0000000000007918 */ /* 0x000fe20000000000 */
[----:B------:R-:W-:Y:S01]  /*0350*/  ISETP.NE.AND P2, PT, R10, RZ, PT ;  /* 0x000000ff0a00720c */ /* 0x000fe20003f45270 */
[----:B------:R-:W0:Y:S01]  /*0360*/  S2R R6, SR_CTAID.X ;  /* 0x0000000000067919 */ /* 0x000e220000002500 */
[----:B------:R-:W-:Y:S01]  /*0370*/  NOP ;  /* 0x0000000000007918 */ /* 0x000fe20000000000 */
[----:B-----5:R-:W-:-:S02]  /*0380*/  ISETP.NE.OR P0, PT, R0, RZ, !P0 ;  /* 0x000000ff0000720c */ /* 0x020fc40004705670 */
[----:B-1----:R-:W-:-:S11]  /*0390*/  ISETP.NE.AND P3, PT, R2, 0x1, PT ;  /* 0x000000010200780c */ /* 0x002fd60003f65270 */
[----:B------:R-:W-:Y:S01]  /*03a0*/  VOTEU.ALL UP0, P0 ;  /* 0x00000000003f7886 */ /* 0x000fe20000000000 */
[----:B------:R-:W-:Y:S01]  /*03b0*/  VOTEU.ALL UP1, P0 ;  /* 0x00000000003f7886 */ /* 0x000fe20000020000 */
[----:B------:R-:W-:Y:S01]  /*03c0*/  @P3 LOP3.LUT R7, R7, 0x800, RZ, 0xfc, !PT ;  /* 0x0000080007073812 */ /* 0x000fe200078efcff */
[----:B------:R-:W0:Y:S01]  /*03d0*/  @P3 LDC R17, c[0x0][0x10] ;  /* 0x00000400ff113b82 */ /* 0x000e220000000800 */
[----:B------:R-:W-:Y:S01]  /*03e0*/  SHF.R.S32.HI R7, RZ, 0x1f, R4 ;  /* 0x0000001fff077819 */ /* 0x000fe20000011404 */
[----:B------:R-:W-:Y:S01]  /*03f0*/  @!UP0 UMOV UR6, 0x400 ;  /* 0x0000040000068882 */ /* 0x000fe20000000000 */
[----:B------:R-:W-:-:S04]  /*0400*/  @!UP0 UIADD3 UR4, -UR4, 0x100000, URZ ;  /* 0x0010000004048890 */ /* 0x000fc8000fffe13f */
[----:B------:R-:W-:Y:S02]  /*0410*/  @!UP0 USHF.L.U32 UR5, UR4, 0xb, URZ ;  /* 0x0000000b04058899 */ /* 0x000fe4000800063f */
[----:B------:R-:W-:Y:S01]  /*0420*/  @!UP0 USHF.L.U32 UR4, UR4, 0x1, URZ ;  /* 0x0000000104048899 */ /* 0x000fe2000800063f */
[----:B--2---:R-:W-:Y:S01]  /*0430*/  @P3 IMAD.MOV.U32 R8, RZ, RZ, R5 ;  /* 0x000000ffff083224 */ /* 0x004fe200078e0005 */
[----:B------:R-:W-:Y:S01]  /*0440*/  LEA.HI R7, R7, R4, RZ, 0x2 ;  /* 0x0000000407077211 */ /* 0x000fe200078f10ff */
[----:B------:R-:W-:Y:S01]  /*0450*/  @P3 IMAD.MOV.U32 R9, RZ, RZ, RZ ;  /* 0x000000ffff093224 */ /* 0x000fe200078e00ff */
[----:B------:R-:W1:Y:S02]  /*0460*/  @!UP0 S2UR UR7, SR_CgaCtaId ;  /* 0x00000000000789c3 */ /* 0x000e640000008800 */
[----:B------:R-:W-:-:S05]  /*0470*/  LOP3.LUT R7, R7, 0xfffffffc, RZ, 0xc0, !PT ;  /* 0xfffffffc07077812 */ /* 0x000fca00078ec0ff */
[----:B------:R-:W-:Y:S01]  /*0480*/  IMAD.IADD R0, R4, 0x1, -R7 ;  /* 0x0000000104007824 */ /* 0x000fe200078e0a07 */
[----:B------:R-:W-:Y:S01]  /*0490*/  LOP3.LUT R4, R3, 0x7f, RZ, 0xc0, !PT ;  /* 0x0000007f03047812 */ /* 0x000fe200078ec0ff */
[----:B------:R-:W2:Y:S01]  /*04a0*/  @!P3 LDC R11, c[0x0][0xc] ;  /* 0x00000300ff0bbb82 */ /* 0x000ea20000000800 */
[----:B------:R-:W-:Y:S02]  /*04b0*/  IMAD.MOV.U32 R7, RZ, RZ, RZ ;  /* 0x000000ffff077224 */ /* 0x000fe400078e00ff */
[----:B------:R-:W-:Y:S01]  /*04c0*/  ISETP.NE.AND P1, PT, R0, 0x3, PT ;  /* 0x000000030000780c */ /* 0x000fe20003f25270 */
[----:B0-----:R-:W-:Y:S01]  /*04d0*/  @P3 IMAD.WIDE.U32 R16, R6, R17, R8 ;  /* 0x0000001106103225 */ /* 0x001fe200078e0008 */
[----:B-1----:R-:W-:Y:S01]  /*04e0*/  @!UP0 ULEA UR8, UR7, UR6, 0x18 ;  /* 0x0000000607088291 */ /* 0x002fe2000f8ec03f */
[----:B------:R-:W-:Y:S02]  /*04f0*/  VOTEU.ALL UP0, P0 ;  /* 0x00000000003f7886 */ /* 0x000fe40000000000 */
[----:B------:R-:W-:Y:S01]  /*0500*/  ULDC UR6, c[0x0][0xc] ;  /* 0x0000030000067ab9 */ /* 0x000fe20000000800 */
[----:B------:R-:W-:Y:S01]  /*0510*/  ISETP.EQ.OR P0, PT, R0, RZ, !P1 ;  /* 0x000000ff0000720c */ /* 0x000fe20004f02670 */
[----:B------:R-:W-:-:S03]  /*0520*/  ULDC UR7, c[0x0][0x10] ;  /* 0x0000040000077ab9 */ /* 0x000fc60000000800 */
[C---:B------:R-:W-:Y:S01]  /*0530*/  ISETP.EQ.AND P0, PT, R10.reuse, RZ, P0 ;  /* 0x000000ff0a00720c */ /* 0x040fe20000702270 */
[----:B------:R-:W-:Y:S02]  /*0540*/  VIADD R10, R10, 0xffffffff ;  /* 0xffffffff0a0a7836 */ /* 0x000fe40000000000 */
[----:B--2---:R-:W-:Y:S01]  /*0550*/  @!P3 IMAD.WIDE.U32 R8, R11, R5, R6 ;  /* 0x000000050b08b225 */ /* 0x004fe200078e0006 */
[----:B------:R-:W0:Y:S02]  /*0560*/  FENCE.VIEW.ASYNC.S ;  /* 0x00000000000073c6 */ /* 0x000e240000000000 */
[----:B0-----:R-:W3:Y:S01]  /*0570*/  @!UP0 SYNCS.EXCH.64 URZ, [UR8+0x60], UR4 ;  /* 0x00006004083f85b2 */ /* 0x001ee20008000100 */
[----:B------:R-:W-:Y:S01]  /*0580*/  SEL R18, RZ, 0x1, !P0 ;  /* 0x00000001ff127807 */ /* 0x000fe20004000000 */
[----:B------:R-:W-:Y:S01]  /*0590*/  @P3 IMAD.MOV.U32 R11, RZ, RZ, RZ ;  /* 0x000000ffff0b3224 */ /* 0x000fe200078e00ff */
[----:B------:R-:W-:Y:S01]  /*05a0*/  ISETP.GE.U32.AND P1, PT, R10, 0x2, PT ;  /* 0x000000020a00780c */ /* 0x000fe20003f26070 */
[----:B------:R-:W-:-:S02]  /*05b0*/  @!P3 IMAD.MOV.U32 R16, RZ, RZ, R8 ;  /* 0x000000ffff10b224 */ /* 0x000fc400078e0008 */
[----:B------:R-:W-:Y:S01]  /*05c0*/  @P3 IMAD.IADD R17, R17, 0x1, R11 ;  /* 0x0000000111113824 */ /* 0x000fe200078e020b */
[----:B------:R-:W-:Y:S02]  /*05d0*/  @!P3 MOV R17, R9 ;  /* 0x000000090011b202 */ /* 0x000fe40000000f00 */
[----:B------:R-:W-:Y:S01]  /*05e0*/  SEL R18, R18, 0x2, P1 ;  /* 0x0000000212127807 */ /* 0x000fe20000800000 */
[----:B------:R0:W3:Y:S01]  /*05f0*/  @!UP1 SYNCS.EXCH.64 URZ, [UR8+0x68], UR4 ;  /* 0x00006804083f95b2 */ /* 0x0000e20008000100 */
[----:B------:R-:W-:Y:S01]  /*0600*/  NOP ;  /* 0x0000000000007918 */ /* 0x000fe20000000000 */
[----:B0-----:R-:W-:-:S03]  /*0610*/  UIMAD.WIDE.U32 UR4, UR6, UR7, URZ ;  /* 0x00000007060472a5 */ /* 0x001fc6000f8e003f */
[----:B------:R-:W-:Y:S02]  /*0620*/  ULDC UR6, c[0x0][0x14] ;  /* 0x0000050000067ab9 */ /* 0x000fe40000000800 */
[----:B------:R-:W-:Y:S02]  /*0630*/  UIMAD.WIDE.U32 UR38, UR4, UR6, URZ ;  /* 0x00000006042672a5 */ /* 0x000fe4000f8e003f */
[----:B------:R-:W-:-:S04]  /*0640*/  UIMAD UR41, UR5, UR6, URZ ;  /* 0x00000006052972a4 */ /* 0x000fc8000f8e023f */
[----:B------:R-:W-:Y:S01]  /*0650*/  UIADD3 UR41, UR39, UR41, URZ ;  /* 0x0000002927297290 */ /* 0x000fe2000fffe03f */
[----:B---34-:R-:W-:Y:S06]  /*0660*/  BAR.SYNC.DEFER_BLOCKING 0x0 ;  /* 0x0000000000007b1d */ /* 0x018fec0000010000 */
[----:B------:R-:W-:Y:S05]  /*0670*/  @!P2 BRA `(.L_x_3) ;  /* 0x00000064002ca947 */ /* 0x000fea0003800000 */
[----:B------:R-:W-:-:S13]  /*0680*/  ISETP.GT.U32.AND P0, PT, R10, 0x1, PT ;  /* 0x000000010a00780c */ /* 0x000fda0003f04070 */
[----:B------:R-:W-:Y:S05]  /*0690*/  @P0 EXIT ;  /* 0x000000000000094d */ /* 0x000fea0003800000 */
[----:B------:R-:W-:Y:S01]  /*06a0*/  ULDC.64 UR4, c[0x0][0x650] ;  /* 0x0001940000047ab9 */ /* 0x000fe20000000a00 */
[----:B------:R-:W-:Y:S01]  /*06b0*/  PRMT R0, RZ, 0x7610, R0 ;  /* 0x00007610ff007816 */ /* 0x000fe20000000000 */
[----:B------:R-:W-:Y:S01]  /*06c0*/  IMAD.MOV.U32 R113, RZ, RZ, -0x1 ;  /* 0xffffffffff717424 */ /* 0x000fe200078e00ff */
[----:B------:R-:W-:Y:S01]  /*06d0*/  ISETP.GE.U32.AND P0, PT, R16, UR4, PT ;  /* 0x0000000410007c0c */ /* 0x000fe2000bf06070 */
[----:B------:R-:W-:Y:S02]  /*06e0*/  IMAD.MOV.U32 R101, RZ, RZ, -0x1 ;  /* 0xffffffffff657424 */ /* 0x000fe400078e00ff */
[----:B------:R-:W-:Y:S01]  /*06f0*/  IMAD.MOV.U32 R19, RZ, RZ, -0x1 ;  /* 0xffffffffff137424 */ /* 0x000fe200078e00ff */
[----:B------:R-:W-:-:S13]  /*0700*/  ISETP.GE.U32.AND.EX P0, PT, R17, UR5, PT, P0 ;  /* 0x0000000511007c0c */ /* 0x000fda000bf06100 */
[----:B------:R-:W-:Y:S05]  /*0710*/  @P0 BRA `(.L_x_4) ;  /* 0x0000000400580947 */ /* 0x000fea0003800000 */
[----:B------:R-:W0:Y:S01]  /*0720*/  LDC.64 R20, c[0x0][0x628] ;  /* 0x00018a00ff147b82 */ /* 0x000e220000000a00 */
[----:B------:R-:W-:Y:S02]  /*0730*/  IMAD.MOV.U32 R8, RZ, RZ, R16 ;  /* 0x000000ffff087224 */ /* 0x000fe400078e0010 */
[----:B------:R-:W-:-:S05]  /*0740*/  IMAD.MOV.U32 R9, RZ, RZ, R17 ;  /* 0x000000ffff097224 */ /* 0x000fca00078e0011 */
[----:B------:R-:W1:Y:S08]  /*0750*/  LDC R0, c[0x0][0x630] ;  /* 0x00018c00ff007b82 */ /* 0x000e700000000800 */
[----:B------:R-:W2:Y:S01]  /*0760*/  LDC.64 R22, c[0x0][0x620] ;  /* 0x00018800ff167b82 */ /* 0x000ea20000000a00 */
[----:B0-----:R-:W-:-:S04]  /*0770*/  ISETP.NE.U32.AND P0, PT, R20, RZ, PT ;  /* 0x000000ff1400720c */ /* 0x001fc80003f05070 */
[----:B------:R-:W-:-:S13]  /*0780*/  ISETP.NE.AND.EX P0, PT, R21, RZ, PT, P0 ;  /* 0x000000ff1500720c */ /* 0x000fda0003f05300 */
[----:B-12---:R-:W-:Y:S05]  /*0790*/  @!P0 BRA `(.L_x_5) ;  /* 0x0000000000288947 */ /* 0x006fea0003800000 */
[----:B------:R-:W0:Y:S02]  /*07a0*/  LDC R13, c[0x0][0x634] ;  /* 0x00018d00ff0d7b82 */ /* 0x000e240000000800 */
[----:B0-----:R-:W-:-:S05]  /*07b0*/  IADD3 R13, P0, R16, R13, RZ ;  /* 0x0000000d100d7210 */ /* 0x001fca0007f1e0ff */
[----:B------:R-:W-:-:S04]  /*07c0*/  IMAD.X R15, RZ, RZ, R17, P0 ;  /* 0x000000ffff0f7224 */ /* 0x000fc800000e0611 */
[----:B------:R-:W-:-:S04]  /*07d0*/  IMAD.WIDE.U32 R8, R15, R20, RZ ;  /* 0x000000140f087225 */ /* 0x000fc800078e00ff */
[----:B------:R-:W-:-:S04]  /*07e0*/  IMAD.WIDE.U32 R10, P0, R13, R21, R8 ;  /* 0x000000150d0a7225 */ /* 0x000fc80007800008 */
[----:B------:R-:W-:-:S04]  /*07f0*/  IMAD.WIDE.U32 R8, R13, R20, RZ ;  /* 0x000000140d087225 */ /* 0x000fc800078e00ff */
[----:B------:R-:W-:Y:S01]  /*0800*/  IMAD.X R13, RZ, RZ, RZ, P0 ;  /* 0x000000ffff0d7224 */ /* 0x000fe200000e06ff */
[----:B------:R-:W-:Y:S01]  /*0810*/  IADD3 RZ, P0, R9, R10, RZ ;  /* 0x0000000a09ff7210 */ /* 0x000fe20007f1e0ff */
[----:B------:R-:W-:-:S04]  /*0820*/  IMAD.MOV.U32 R12, RZ, RZ, R11 ;  /* 0x000000ffff0c7224 */ /* 0x000fc800078e000b */
[----:B------:R-:W-:-:S08]  /*0830*/  IMAD.WIDE.U32.X R8, R15, R21, R12, P0 ;  /* 0x000000150f087225 */ /* 0x000fd000000e040c */
.L_x_5:
[-CC-:B------:R-:W-:Y:S01]  /*0840*/  SHF.R.U64 R25, R8, R0.reuse, R9.reuse ;  /* 0x0000000008197219 */ /* 0x180fe20000001209 */
[----:B------:R-:W0:Y:S01]  /*0850*/  LDC R12, c[0x0][0x618] ;  /* 0x00018600ff0c7b82 */ /* 0x000e220000000800 */
[----:B------:R-:W-:Y:S01]  /*0860*/  SHF.R.U32.HI R7, RZ, R0, R9 ;  /* 0x00000000ff077219 */ /* 0x000fe20000011609 */
[----:B------:R-:W-:Y:S01]  /*0870*/  ULDC UR4, c[0x0][0x150] ;  /* 0x0000540000047ab9 */ /* 0x000fe20000000800 */
[----:B------:R-:W-:Y:S02]  /*0880*/  IADD3 R11, P0, RZ, -R25, RZ ;  /* 0x80000019ff0b7210 */ /* 0x000fe40007f1e0ff */
[----:B------:R-:W-:Y:S02]  /*0890*/  I2FP.F32.U32 R0, R6 ;  /* 0x0000000600007245 */ /* 0x000fe40000201000 */
[----:B------:R-:W-:Y:S01]  /*08a0*/  IADD3.X R13, RZ, ~R7, RZ, P0, !PT ;  /* 0x80000007ff0d7210 */ /* 0x000fe200007fe4ff */
[----:B------:R-:W1:Y:S01]  /*08b0*/  LDC.64 R30, c[0x0][0x640] ;  /* 0x00019000ff1e7b82 */ /* 0x000e620000000a00 */
[----:B------:R-:W-:-:S04]  /*08c0*/  IMAD.WIDE.U32 R8, R11, R22, R16 ;  /* 0x000000160b087225 */ /* 0x000fc800078e0010 */
[----:B------:R-:W-:Y:S01]  /*08d0*/  FMUL R0, R0, UR4 ;  /* 0x0000000400007c20 */ /* 0x000fe20008400000 */
[----:B------:R-:W-:Y:S01]  /*08e0*/  ULDC UR4, c[0x0][0x154] ;  /* 0x0000550000047ab9 */ /* 0x000fe20000000800 */
[----:B------:R-:W-:Y:S01]  /*08f0*/  IMAD R10, R13, R22, RZ ;  /* 0x000000160d0a7224 */ /* 0x000fe200078e02ff */
[----:B------:R-:W2:Y:S03]  /*0900*/  LDC R7, c[0x0][0x144] ;  /* 0x00005100ff077b82 */ /* 0x000ea60000000800 */
[----:B------:R-:W-:Y:S01]  /*0910*/  IMAD R11, R11, R23, R10 ;  /* 0x000000170b0b7224 */ /* 0x000fe200078e020a */
[----:B------:R-:W3:Y:S03]  /*0920*/  F2I.U32.TRUNC.NTZ R0, R0 ;  /* 0x0000000000007305 */ /* 0x000ee6000020f000 */
[----:B------:R-:W-:-:S02]  /*0930*/  IMAD.IADD R9, R9, 0x1, R11 ;  /* 0x0000000109097824 */ /* 0x000fc400078e020b */
[----:B------:R-:W-:Y:S01]  /*0940*/  IMAD.MOV.U32 R11, RZ, RZ, -0x1 ;  /* 0xffffffffff0b7424 */ /* 0x000fe200078e00ff */
[----:B------:R-:W4:Y:S02]  /*0950*/  LDC R24, c[0x0][0x608] ;  /* 0x00018200ff187b82 */ /* 0x000f240000000800 */
[-CC-:B0-----:R-:W-:Y:S02]  /*0960*/  SHF.R.U64 R22, R8, R12.reuse, R9.reuse ;  /* 0x0000000c08167219 */ /* 0x181fe40000001209 */
[----:B------:R-:W-:Y:S02]  /*0970*/  I2FP.F32.U32 R8, R5 ;  /* 0x0000000500087245 */ /* 0x000fe40000201000 */
[----:B------:R-:W-:Y:S02]  /*0980*/  SHF.R.U32.HI R9, RZ, R12, R9 ;  /* 0x0000000cff097219 */ /* 0x000fe40000011609 */
[----:B------:R-:W0:Y:S01]  /*0990*/  LDC R28, c[0x0][0x658] ;  /* 0x00019600ff1c7b82 */ /* 0x000e220000000800 */
[----:B-1----:R-:W-:Y:S01]  /*09a0*/  ISETP.NE.U32.AND P0, PT, R30, RZ, PT ;  /* 0x000000ff1e00720c */ /* 0x002fe20003f05070 */
[----:B------:R-:W-:Y:S01]  /*09b0*/  FMUL R8, R8, UR4 ;  /* 0x0000000408087c20 */ /* 0x000fe20008400000 */
[----:B---3--:R-:W-:-:S02]  /*09c0*/  IMAD.MOV R10, RZ, RZ, -R0 ;  /* 0x000000ffff0a7224 */ /* 0x008fc400078e0a00 */
[----:B------:R-:W-:Y:S01]  /*09d0*/  ISETP.NE.AND.EX P0, PT, R31, RZ, PT, P0 ;  /* 0x000000ff1f00720c */ /* 0x000fe20003f05300 */
[----:B------:R1:W3:Y:S02]  /*09e0*/  F2I.U32.TRUNC.NTZ R15, R8 ;  /* 0x00000008000f7305 */ /* 0x0002e4000020f000 */
[----:B------:R-:W1:Y:S01]  /*09f0*/  LDC R20, c[0x0][0x148] ;  /* 0x00005200ff147b82 */ /* 0x000e620000000800 */
[----:B--2---:R-:W-:-:S07]  /*0a00*/  IMAD R0, R7, R10, R6 ;  /* 0x0000000a07007224 */ /* 0x004fce00078e0206 */
[----:B------:R-:W2:Y:S01]  /*0a10*/  LDC R26, c[0x0][0x600] ;  /* 0x00018000ff1a7b82 */ /* 0x000ea20000000800 */
[-CC-:B----4-:R-:W-:Y:S02]  /*0a20*/  SHF.R.U64 R32, R22, R24.reuse, R9.reuse ;  /* 0x0000001816207219 */ /* 0x190fe40000001209 */
[----:B------:R-:W-:Y:S01]  /*0a30*/  SHF.R.U32.HI R7, RZ, R24, R9 ;  /* 0x00000018ff077219 */ /* 0x000fe20000011609 */
[----:B------:R-:W-:-:S04]  /*0a40*/  IMAD.MOV.U32 R9, RZ, RZ, 0x1 ;  /* 0x00000001ff097424 */ /* 0x000fc800078e00ff */
[----:B------:R-:W4:Y:S01]  /*0a50*/  LDC R21, c[0x0][0x648] ;  /* 0x00019200ff157b82 */ /* 0x000f220000000800 */
[-C--:B0-----:R-:W-:Y:S02]  /*0a60*/  SHF.L.U32 R6, R11, R28.reuse, RZ ;  /* 0x0000001c0b067219 */ /* 0x081fe400000006ff */
[--C-:B------:R-:W-:Y:S02]  /*0a70*/  SHF.R.U64 R24, R32, R28, R7.reuse ;  /* 0x0000001c20187219 */ /* 0x100fe40000001207 */
[----:B------:R-:W-:Y:S02]  /*0a80*/  LOP3.LUT R13, RZ, R6, RZ, 0x33, !PT ;  /* 0x00000006ff0d7212 */ /* 0x000fe400078e33ff */
[-C--:B------:R-:W-:Y:S01]  /*0a90*/  SHF.R.U32.HI R7, RZ, R28.reuse, R7 ;  /* 0x0000001cff077219 */ /* 0x080fe20000011607 */
[----:B------:R-:W0:Y:S01]  /*0aa0*/  LDC R23, c[0x0][0x638] ;  /* 0x00018e00ff177b82 */ /* 0x000e220000000800 */
[----:B------:R-:W-:Y:S01]  /*0ab0*/  SHF.L.U32 R12, R9, R28, RZ ;  /* 0x0000001c090c7219 */ /* 0x000fe200000006ff */
[----:B------:R-:W-:-:S06]  /*0ac0*/  IMAD.MOV.U32 R6, RZ, RZ, R24 ;  /* 0x000000ffff067224 */ /* 0x000fcc00078e0018 */
[----:B------:R-:W0:Y:S01]  /*0ad0*/  LDC R113, c[0x0][0x610] ;  /* 0x00018400ff717b82 */ /* 0x000e220000000800 */
[----:B-1-3--:R-:W-:Y:S05]  /*0ae0*/  @!P0 BRA `(.L_x_6) ;  /* 0x0000000000288947 */ /* 0x00afea0003800000 */
[----:B------:R-:W1:Y:S02]  /*0af0*/  LDC R11, c[0x0][0x64c] ;  /* 0x00019300ff0b7b82 */ /* 0x000e640000000800 */
[----:B-1----:R-:W-:-:S05]  /*0b00*/  IADD3 R11, P0, R24, R11, RZ ;  /* 0x0000000b180b7210 */ /* 0x002fca0007f1e0ff */
[----:B------:R-:W-:-:S04]  /*0b10*/  IMAD.X R19, RZ, RZ, R7, P0 ;  /* 0x000000ffff137224 */ /* 0x000fc800000e0607 */
[----:B------:R-:W-:-:S04]  /*0b20*/  IMAD.WIDE.U32 R6, R19, R30, RZ ;  /* 0x0000001e13067225 */ /* 0x000fc800078e00ff */
[----:B------:R-:W-:-:S04]  /*0b30*/  IMAD.WIDE.U32 R8, P0, R11, R31, R6 ;  /* 0x0000001f0b087225 */ /* 0x000fc80007800006 */
[----:B------:R-:W-:Y:S01]  /*0b40*/  IMAD.WIDE.U32 R6, R11, R30, RZ ;  /* 0x0000001e0b067225 */ /* 0x000fe200078e00ff */
[----:B------:R-:W-:-:S03]  /*0b50*/  MOV R10, R9 ;  /* 0x00000009000a7202 */ /* 0x000fc60000000f00 */
[----:B------:R-:W-:Y:S01]  /*0b60*/  IMAD.X R11, RZ, RZ, RZ, P0 ;  /* 0x000000ffff0b7224 */ /* 0x000fe200000e06ff */
[----:B------:R-:W-:-:S05]  /*0b70*/  IADD3 RZ, P0, R7, R8, RZ ;  /* 0x0000000807ff7210 */ /* 0x000fca0007f1e0ff */
[----:B------:R-:W-:-:S08]  /*0b80*/  IMAD.WIDE.U32.X R6, R19, R31, R10, P0 ;  /* 0x0000001f13067225 */ /* 0x000fd000000e040a */
.L_x_6:
[----:B----4-:R-:W-:Y:S01]  /*0b90*/  SHF.R.U64 R6, R6, R21, R7 ;  /* 0x0000001506067219 */ /* 0x010fe20000001207 */
[----:B--2---:R-:W-:Y:S01]  /*0ba0*/  VIADD R7, R26, 0xffffffff ;  /* 0xffffffff1a077836 */ /* 0x004fe20000000000 */
[----:B------:R-:W-:Y:S01]  /*0bb0*/  LOP3.LUT R13, R32, R13, RZ, 0xc0, !PT ;  /* 0x0000000d200d7212 */ /* 0x000fe200078ec0ff */
[----:B------:R-:W-:Y:S02]  /*0bc0*/  IMAD.MOV R15, RZ, RZ, -R15 ;  /* 0x000000ffff0f7224 */ /* 0x000fe400078e0a0f */
[----:B------:R-:W-:Y:S02]  /*0bd0*/  IMAD.MOV R8, RZ, RZ, -R6 ;  /* 0x000000ffff087224 */ /* 0x000fe400078e0a06 */
[----:B------:R-:W-:Y:S01]  /*0be0*/  IMAD R13, R12, R6, R13 ;  /* 0x000000060c0d7224 */ /* 0x000fe200078e020d */
[----:B------:R-:W-:Y:S01]  /*0bf0*/  LOP3.LUT R6, R22, R7, RZ, 0xc0, !PT ;  /* 0x0000000716067212 */ /* 0x000fe200078ec0ff */
[----:B------:R-:W-:Y:S02]  /*0c00*/  @P3 IMAD R0, R20, R15, R5 ;  /* 0x0000000f14003224 */ /* 0x000fe400078e0205 */
[----:B0-----:R-:W-:-:S02]  /*0c10*/  IMAD R5, R8, R23, R24 ;  /* 0x0000001708057224 */ /* 0x001fc400078e0218 */
[----:B------:R-:W-:Y:S02]  /*0c20*/  IMAD R113, R13, R113, R0 ;  /* 0x000000710d717224 */ /* 0x000fe400078e0200 */
[----:B------:R-:W-:Y:S02]  /*0c30*/  IMAD R6, R5, R26, R6 ;  /* 0x0000001a05067224 */ /* 0x000fe400078e0206 */
[----:B------:R-:W-:Y:S02]  /*0c40*/  IMAD.MOV.U32 R0, RZ, RZ, 0x1 ;  /* 0x00000001ff007424 */ /* 0x000fe400078e00ff */
[----:B------:R-:W-:Y:S01]  /*0c50*/  IMAD.MOV.U32 R19, RZ, RZ, R25 ;  /* 0x000000ffff137224 */ /* 0x000fe200078e0019 */
[----:B------:R-:W-:Y:S02]  /*0c60*/  SEL R101, R6, R113, !P3 ;  /* 0x0000007106657207 */ /* 0x000fe40005800000 */
[----:B------:R-:W-:-:S07]  /*0c70*/  SEL R113, R113, R6, !P3 ;  /* 0x0000000671717207 */ /* 0x000fce0005800000 */
.L_x_4:
[----:B------:R-:W-:-:S08]  /*0c80*/  NOP ;  /* 0x0000000000007918 */ /* 0x000fd00000000000 */
[----:B------:R-:W0:Y:S02]  /*0c90*/  USETMAXREG.TRY_ALLOC.CTAPOOL UP0, 0xe8 ;  /* 0x000000e8000079c8 */ /* 0x000e240008000600 */
[----:B0-----:R-:W-:-:S13]  /*0ca0*/  PLOP3.LUT P0, PT, PT, PT, UP0, 0x80, 0x0 ;  /* 0x000000000000781c */ /* 0x001fda0003f0f008 */
[----:B------:R-:W-:Y:S05]  /*0cb0*/  @!P0 BRA `(.L_x_4) ;  /* 0xfffffffc00f08947 */ /* 0x000fea000383ffff */
[----:B------:R-:W-:Y:S01]  /*0cc0*/  ULDC.64 UR4, c[0x0][0x598] ;  /* 0x0001660000047ab9 */ /* 0x000fe20000000a00 */
[----:B------:R-:W-:Y:S01]  /*0cd0*/  ULDC.64 UR36, c[0x0][0x208] ;  /* 0x0000820000247ab9 */ /* 0x000fe20000000a00 */
[----:B------:R-:W-:-:S04]  /*0ce0*/  ISETP.NE.U32.AND P0, PT, RZ, UR4, PT ;  /* 0x00000004ff007c0c */ /* 0x000fc8000bf05070 */
[----:B------:R-:W-:-:S13]  /*0cf0*/  ISETP.NE.AND.EX P0, PT, RZ, UR5, PT, P0 ;  /* 0x00000005ff007c0c */ /* 0x000fda000bf05300 */
[----:B------:R-:W-:Y:S05]  /*0d00*/  @!P0 BRA `(.L_x_7) ;  /* 0x00000000001c8947 */ /* 0x000fea0003800000 */
[----:B------:R-:W0:Y:S02]  /*0d10*/  LDC.64 R6, c[0x0][0x598] ;  /* 0x00016600ff067b82 */ /* 0x000e240000000a00 */
[----:B0-----:R-:W2:Y:S02]  /*0d20*/  LDG.E.64 R6, desc[UR36][R6.64] ;  /* 0x0000002406067981 */ /* 0x001ea4000c1e1b00 */
[----:B--2---:R-:W-:-:S04]  /*0d30*/  ISETP.NE.U32.AND P0, PT, R6, RZ, PT ;  /* 0x000000ff0600720c */ /* 0x004fc80003f05070 */
[----:B------:R-:W-:-:S13]  /*0d40*/  ISETP.NE.AND.EX P0, PT, R7, RZ, PT, P0 ;  /* 0x000000ff0700720c */ /* 0x000fda0003f05300 */
[----:B------:R-:W-:Y:S05]  /*0d50*/  @!P0 BRA `(.L_x_7) ;  /* 0x0000000000088947 */ /* 0x000fea0003800000 */
[----:B------:R0:W5:Y:S01]  /*0d60*/  LD.E R88, desc[UR36][R6.64] ;  /* 0x0000002406587980 */ /* 0x000162000c101900 */
[----:B------:R-:W-:Y:S05]  /*0d70*/  BRA `(.L_x_8) ;  /* 0x0000000000247947 */ /* 0x000fea0003800000 */
.L_x_7:
[----:B------:R-:W-:Y:S02]  /*0d80*/  ULDC.64 UR4, c[0x0][0x588] ;  /* 0x0001620000047ab9 */ /* 0x000fe40000000a00 */
[----:B------:R-:W-:-:S04]  /*0d90*/  ISETP.NE.U32.AND P0, PT, RZ, UR4, PT ;  /* 0x00000004ff007c0c */ /* 0x000fc8000bf05070 */
[----:B------:R-:W-:-:S13]  /*0da0*/  ISETP.NE.AND.EX P0, PT, RZ, UR5, PT, P0 ;  /* 0x00000005ff007c0c */ /* 0x000fda000bf05300 */
[----:B------:R-:W-:Y:S05]  /*0db0*/  @!P0 BRA `(.L_x_9) ;  /* 0x00000000000c8947 */ /* 0x000fea0003800000 */
[----:B------:R-:W0:Y:S02]  /*0dc0*/  LDC.64 R88, c[0x0][0x588] ;  /* 0x00016200ff587b82 */ /* 0x000e240000000a00 */
[----:B0-----:R1:W5:Y:S01]  /*0dd0*/  LDG.E R88, desc[UR36][R88.64] ;  /* 0x0000002458587981 */ /* 0x001362000c1e1900 */
[----:B------:R-:W-:Y:S05]  /*0de0*/  BRA `(.L_x_8) ;  /* 0x0000000000087947 */ /* 0x000fea0003800000 */
.L_x_9:
[----:B------:R-:W-:Y:S02]  /*0df0*/  ULDC UR4, c[0x0][0x580] ;  /* 0x0001600000047ab9 */ /* 0x000fe40000000800 */
[----:B------:R-:W-:-:S07]  /*0e00*/  IMAD.U32 R88, RZ, RZ, UR4 ;  /* 0x00000004ff587e24 */ /* 0x000fce000f8e00ff */
.L_x_8:
[----:B------:R-:W-:Y:S02]  /*0e10*/  ULDC.64 UR4, c[0x0][0x5a0] ;  /* 0x0001680000047ab9 */ /* 0x000fe40000000a00 */
[----:B------:R-:W-:-:S04]  /*0e20*/  ISETP.NE.U32.AND P0, PT, RZ, UR4, PT ;  /* 0x00000004ff007c0c */ /* 0x000fc8000bf05070 */
[----:B------:R-:W-:-:S13]  /*0e30*/  ISETP.NE.AND.EX P0, PT, RZ, UR5, PT, P0 ;  /* 0x00000005ff007c0c */ /* 0x000fda000bf05300 */
[----:B------:R-:W-:Y:S05]  /*0e40*/  @!P0 BRA `(.L_x_10) ;  /* 0x00000000001c8947 */ /* 0x000fea0003800000 */
[----:B0-----:R-:W0:Y:S02]  /*0e50*/  LDC.64 R6, c[0x0][0x5a0] ;  /* 0x00016800ff067b82 */ /* 0x001e240000000a00 */
[----:B0-----:R-:W2:Y:S02]  /*0e60*/  LDG.E.64 R6, desc[UR36][R6.64] ;  /* 0x0000002406067981 */ /* 0x001ea4000c1e1b00 */
[----:B--2---:R-:W-:-:S04]  /*0e70*/  ISETP.NE.U32.AND P0, PT, R6, RZ, PT ;  /* 0x000000ff0600720c */ /* 0x004fc80003f05070 */
[----:B------:R-:W-:-:S13]  /*0e80*/  ISETP.NE.AND.EX P0, PT, R7, RZ, PT, P0 ;  /* 0x000000ff0700720c */ /* 0x000fda0003f05300 */
[----:B------:R-:W-:Y:S05]  /*0e90*/  @!P0 BRA `(.L_x_10) ;  /* 0x0000000000088947 */ /* 0x000fea0003800000 */
[----:B-1----:R0:W5:Y:S01]  /*0ea0*/  LD.E R89, desc[UR36][R6.64] ;  /* 0x0000002406597980 */ /* 0x002162000c101900 */
[----:B------:R-:W-:Y:S05]  /*0eb0*/  BRA `(.L_x_11) ;  /* 0x0000000000247947 */ /* 0x000fea0003800000 */
.L_x_10:
[----:B------:R-:W-:Y:S02]  /*0ec0*/  ULDC.64 UR4, c[0x0][0x590] ;  /* 0x0001640000047ab9 */ /* 0x000fe40000000a00 */
[----:B------:R-:W-:-:S04]  /*0ed0*/  ISETP.NE.U32.AND P0, PT, RZ, UR4, PT ;  /* 0x00000004ff007c0c */ /* 0x000fc8000bf05070 */
[----:B------:R-:W-:-:S13]  /*0ee0*/  ISETP.NE.AND.EX P0, PT, RZ, UR5, PT, P0 ;  /* 0x00000005ff007c0c */ /* 0x000fda000bf05300 */
[----:B------:R-:W-:Y:S05]  /*0ef0*/  @!P0 BRA `(.L_x_12) ;  /* 0x00000000000c8947 */ /* 0x000fea0003800000 */
[----:B0-----:R-:W1:Y:S02]  /*0f00*/  LDC.64 R6, c[0x0][0x590] ;  /* 0x00016400ff067b82 */ /* 0x001e640000000a00 */
[----:B-1----:R1:W5:Y:S01]  /*0f10*/  LDG.E R89, desc[UR36][R6.64] ;  /* 0x0000002406597981 */ /* 0x002362000c1e1900 */
[----:B------:R-:W-:Y:S05]  /*0f20*/  BRA `(.L_x_11) ;  /* 0x0000000000087947 */ /* 0x000fea0003800000 */
.L_x_12:
[----:B------:R-:W-:Y:S02]  /*0f30*/  ULDC UR4, c[0x0][0x584] ;  /* 0x0001610000047ab9 */ /* 0x000fe40000000800 */
[----:B-1----:R-:W-:-:S07]  /*0f40*/  IMAD.U32 R89, RZ, RZ, UR4 ;  /* 0x00000004ff597e24 */ /* 0x002fce000f8e00ff */
.L_x_11:
[----:B------:R-:W-:-:S13]  /*0f50*/  LOP3.LUT P0, RZ, R0, 0xff, RZ, 0xc0, !PT ;  /* 0x000000ff00ff7812 */ /* 0x000fda000780c0ff */
[----:B------:R-:W-:Y:S05]  /*0f60*/  @!P0 EXIT ;  /* 0x000000000000894d */ /* 0x000fea0003800000 */
[----:B------:R-:W2:Y:S01]  /*0f70*/  LDC R94, c[0x0][0x658] ;  /* 0x00019600ff5e7b82 */ /* 0x000ea20000000800 */
[----:B------:R-:W-:Y:S01]  /*0f80*/  ULDC.64 UR6, c[0x0][0x288] ;  /* 0x0000a20000067ab9 */ /* 0x000fe20000000a00 */
[----:B------:R-:W-:Y:S01]  /*0f90*/  LOP3.LUT R14, R14, 0x1, RZ, 0xc0, !PT ;  /* 0x000000010e0e7812 */ /* 0x000fe200078ec0ff */
[----:B------:R-:W-:Y:S01]  /*0fa0*/  UIADD3 UR4, UR7, 0x3f, URZ ;  /* 0x0000003f07047890 */ /* 0x000fe2000fffe03f */
[----:B------:R-:W-:Y:S01]  /*0fb0*/  SHF.R.U32.HI R0, RZ, 0x2, R3 ;  /* 0x00000002ff007819 */ /* 0x000fe20000011603 */
[----:B01----:R-:W-:Y:S01]  /*0fc0*/  IMAD.MOV.U32 R7, RZ, RZ, -0x1 ;  /* 0xffffffffff077424 */ /* 0x003fe200078e00ff */
[----:B------:R-:W-:Y:S01]  /*0fd0*/  SHF.R.U32.HI R4, RZ, 0x1, R4 ;  /* 0x00000001ff047819 */ /* 0x000fe20000011604 */
[----:B------:R-:W-:Y:S01]  /*0fe0*/  USHF.R.S32.HI UR5, URZ, 0x1f, UR4 ;  /* 0x0000001f3f057899 */ /* 0x000fe20008011404 */
[----:B------:R-:W0:Y:S01]  /*0ff0*/  LDC.64 R90, c[0x0][0x5c8] ;  /* 0x00017200ff5a7b82 */ /* 0x000e220000000a00 */
[----:B------:R-:W-:Y:S01]  /*1000*/  IMAD.SHL.U32 R5, R14, 0x40, RZ ;  /* 0x000000400e057824 */ /* 0x000fe200078e00ff */
[----:B------:R-:W-:Y:S01]  /*1010*/  LOP3.LUT R0, R0, 0x7, RZ, 0xc0, !PT ;  /* 0x0000000700007812 */ /* 0x000fe200078ec0ff */
[----:B------:R-:W-:Y:S01]  /*1020*/  ULEA.HI UR5, UR5, UR4, URZ, 0x6 ;  /* 0x0000000405057291 */ /* 0x000fe2000f8f303f */
[----:B------:R-:W-:Y:S01]  /*1030*/  LOP3.LUT R23, R4, 0x30, RZ, 0xc0, !PT ;  /* 0x0000003004177812 */ /* 0x000fe200078ec0ff */
[----:B------:R-:W-:Y:S01]  /*1040*/  IMAD.MOV.U32 R9, RZ, RZ, 0x1 ;  /* 0x00000001ff097424 */ /* 0x000fe200078e00ff */
[--C-:B------:R-:W-:Y:S01]  /*1050*/  LOP3.LUT R22, R5, 0x40, R0.reuse, 0xe2, !PT ;  /* 0x0000004005167812 */ /* 0x100fe200078ee200 */
[----:B------:R-:W-:Y:S01]  /*1060*/  USHF.R.S32.HI UR43, URZ, 0x6, UR5 ;  /* 0x000000063f2b7899 */ /* 0x000fe20008011405 */
[----:B------:R-:W1:Y:S01]  /*1070*/  LDC R98, c[0x0][0x600] ;  /* 0x00018000ff627b82 */ /* 0x000e620000000800 */
[-C--:B------:R-:W-:Y:S01]  /*1080*/  IADD3 R5, RZ, -R23.reuse, -R0 ;  /* 0x80000017ff057210 */ /* 0x080fe20007ffe800 */
[----:B------:R-:W-:Y:S01]  /*1090*/  ULDC UR4, c[0x0][0x284] ;  /* 0x0000a10000047ab9 */ /* 0x000fe20000000800 */
[----:B------:R-:W-:Y:S01]  /*10a0*/  MOV R6, UR6 ;  /* 0x0000000600067c02 */ /* 0x000fe20008000f00 */
[----:B------:R-:W-:Y:S01]  /*10b0*/  UISETP.LT.AND UP0, UPT, UR43, 0x1, UPT ;  /* 0x000000012b00788c */ /* 0x000fe2000bf01270 */
[C---:B------:R-:W-:Y:S01]  /*10c0*/  LOP3.LUT R95, R3.reuse, 0x3, RZ, 0xc0, !PT ;  /* 0x00000003035f7812 */ /* 0x040fe200078ec0ff */
[----:B------:R-:W-:Y:S01]  /*10d0*/  IMAD R5, R14, -0x40, R5 ;  /* 0xffffffc00e057824 */ /* 0x000fe200078e0205 */
[----:B------:R-:W-:Y:S01]  /*10e0*/  LOP3.LUT R97, R3, 0x80, RZ, 0xc0, !PT ;  /* 0x0000008003617812 */ /* 0x000fe200078ec0ff */
[----:B------:R-:W-:Y:S01]  /*10f0*/  USEL UR44, UR43, 0x1, UP0 ;  /* 0x000000012b2c7887 */ /* 0x000fe20008000000 */
[-C--:B--2---:R-:W-:Y:S01]  /*1100*/  SHF.L.U32 R7, R7, R94.reuse, RZ ;  /* 0x0000005e07077219 */ /* 0x084fe200000006ff */
[----:B------:R-:W-:Y:S01]  /*1110*/  IMAD R95, R95, -0x2, R6 ;  /* 0xfffffffe5f5f7824 */ /* 0x000fe200078e0206 */
[----:B------:R-:W-:Y:S01]  /*1120*/  LOP3.LUT R22, R22, R23, RZ, 0xfc, !PT ;  /* 0x0000001716167212 */ /* 0x000fe200078efcff */
[----:B------:R-:W-:Y:S01]  /*1130*/  IMAD.SHL.U32 R96, R3, 0x2, RZ ;  /* 0x0000000203607824 */ /* 0x000fe200078e00ff */
[----:B------:R-:W-:Y:S01]  /*1140*/  SHF.L.U32 R94, R9, R94, RZ ;  /* 0x0000005e095e7219 */ /* 0x000fe200000006ff */
[----:B------:R-:W-:Y:S01]  /*1150*/  IMAD.MOV.U32 R23, RZ, RZ, RZ ;  /* 0x000000ffff177224 */ /* 0x000fe200078e00ff */
[----:B------:R-:W-:Y:S01]  /*1160*/  LOP3.LUT R116, R18, 0x1, RZ, 0xfc, !PT ;  /* 0x0000000112747812 */ /* 0x000fe200078efcff */
[----:B------:R-:W-:Y:S01]  /*1170*/  UIADD3 UR44, UR43, -UR44, URZ ;  /* 0x8000002c2b2c7290 */ /* 0x000fe2000fffe03f */
[C-C-:B0-----:R-:W-:Y:S01]  /*1180*/  SHF.L.U64.HI R92, R90.reuse, 0x7, R91.reuse ;  /* 0x000000075a5c7819 */ /* 0x141fe2000001025b */
[----:B------:R-:W-:Y:S01]  /*1190*/  UMOV UR40, URZ ;  /* 0x0000003f00287c82 */ /* 0x000fe20008000000 */
[C---:B------:R-:W-:Y:S01]  /*11a0*/  SHF.L.U64.HI R93, R90.reuse, 0x3, R91 ;  /* 0x000000035a5d7819 */ /* 0x040fe2000001025b */
[C---:B------:R-:W-:Y:S01]  /*11b0*/  IMAD.SHL.U32 R91, R90.reuse, 0x80, RZ ;  /* 0x000000805a5b7824 */ /* 0x040fe200078e00ff */
[----:B------:R-:W-:Y:S01]  /*11c0*/  SHF.R.U32.HI R97, RZ, 0x7, R97 ;  /* 0x00000007ff617819 */ /* 0x000fe20000011661 */
[----:B------:R-:W-:Y:S01]  /*11d0*/  IMAD.SHL.U32 R90, R90, 0x8, RZ ;  /* 0x000000085a5a7824 */ /* 0x000fe200078e00ff */
[----:B------:R-:W-:Y:S01]  /*11e0*/  LOP3.LUT R99, RZ, R7, RZ, 0x33, !PT ;  /* 0x00000007ff637212 */ /* 0x000fe200078e33ff */
[----:B-1----:R-:W-:Y:S01]  /*11f0*/  VIADD R98, R98, 0xffffffff ;  /* 0xffffffff62627836 */ /* 0x002fe20000000000 */
[----:B------:R-:W-:Y:S01]  /*1200*/  IADD3 R100, R5, UR4, RZ ;  /* 0x0000000405647c10 */ /* 0x000fe2000fffe0ff */
[----:B------:R-:W-:-:S06]  /*1210*/  UMOV UR42, URZ ;  /* 0x0000003f002a7c82 */ /* 0x000fcc0008000000 */
.L_x_156:
[----:B0-----:R-:W0:Y:S01]  /*1220*/  SHFL.IDX PT, R0, R97, RZ, 0x1f ;  /* 0x00001fff61007589 */ /* 0x001e2200000e0000 */
[----:B-1----:R-:W1:Y:S01]  /*1230*/  S2UR UR7, SR_CgaCtaId ;  /* 0x00000000000779c3 */ /* 0x002e620000008800 */
[----:B------:R-:W-:Y:S01]  /*1240*/  UMOV UR6, 0x400 ;  /* 0x0000040000067882 */ /* 0x000fe20000000000 */
[----:B0-----:R-:W-:Y:S01]  /*1250*/  R2UR UR4, R0 ;  /* 0x00000000000472ca */ /* 0x001fe200000e0000 */
[----:B-1----:R-:W-:-:S12]  /*1260*/  ULEA UR46, UR7, UR6, 0x18 ;  /* 0x00000006072e7291 */ /* 0x002fd8000f8ec03f */
[----:B------:R-:W-:-:S04]  /*1270*/  ULEA.HI UR5, UR4, UR4, URZ, 0x1 ;  /* 0x0000000404057291 */ /* 0x000fc8000f8f083f */
[----:B------:R-:W-:-:S04]  /*1280*/  ULOP3.LUT UR5, UR5, 0x7fffe, URZ, 0xc0, !UPT ;  /* 0x0007fffe05057892 */ /* 0x000fc8000f8ec03f */
[----:B------:R-:W-:-:S03]  /*1290*/  UIADD3 UR5, UR4, -UR5, URZ ;  /* 0x8000000504057290 */ /* 0x000fc6000fffe03f */
[----:B------:R-:W-:Y:S01]  /*12a0*/  ULDC UR4, c[0x0][0x28c] ;  /* 0x0000a30000047ab9 */ /* 0x000fe20000000800 */
[----:B------:R-:W-:Y:S01]  /*12b0*/  ULEA UR5, UR5, UR46, 0xd ;  /* 0x0000002e05057291 */ /* 0x000fe2000f8e683f */
[----:B------:R-:W-:-:S03]  /*12c0*/  ISETP.LT.AND P0, PT, RZ, UR4, PT ;  /* 0x00000004ff007c0c */ /* 0x000fc6000bf01270 */
[----:B------:R-:W-:-:S04]  /*12d0*/  UIADD3 UR5, UR5, 0x100, URZ ;  /* 0x0000010005057890 */ /* 0x000fc8000fffe03f */
[----:B------:R-:W-:-:S04]  /*12e0*/  USHF.R.U32.HI UR5, URZ, 0x4, UR5 ;  /* 0x000000043f057899 */ /* 0x000fc80008011605 */
[----:B------:R-:W-:-:S04]  /*12f0*/  ULOP3.LUT UR5, UR5, 0x3fff, URZ, 0xc0, !UPT ;  /* 0x00003fff05057892 */ /* 0x000fc8000f8ec03f */
[----:B------:R-:W-:Y:S01]  /*1300*/  ULOP3.LUT UR45, UR5, 0x10000, URZ, 0xfc, !UPT ;  /* 0x00010000052d7892 */ /* 0x000fe2000f8efc3f */
[----:B--234-:R-:W-:Y:S11]  /*1310*/  @P0 BRA `(.L_x_13) ;  /* 0x0000000000400947 */ /* 0x01cff60003800000 */
[----:B------:R-:W-:Y:S01]  /*1320*/  MOV R0, 0x0 ;  /* 0x0000000000007802 */ /* 0x000fe20000000f00 */
[----:B------:R-:W-:Y:S01]  /*1330*/  ULDC.64 UR4, c[0x4][0x68] ;  /* 0x01001a0000047ab9 */ /* 0x000fe20000000a00 */
[----:B------:R-:W-:Y:S01]  /*1340*/  ULDC.64 UR6, c[0x4][0x8] ;  /* 0x0100020000067ab9 */ /* 0x000fe20000000a00 */
[----:B------:R-:W-:Y:S01]  /*1350*/  IMAD.U32 R4, RZ, RZ, UR4 ;  /* 0x00000004ff047e24 */ /* 0x000fe2000f8e00ff */
[----:B------:R0:W1:Y:S01]  /*1360*/  LDC.64 R14, c[0x4][R0] ;  /* 0x01000000000e7b82 */ /* 0x0000620000000a00 */
[----:B------:R-:W-:Y:S01]  /*1370*/  IMAD.U32 R5, RZ, RZ, UR5 ;  /* 0x00000005ff057e24 */ /* 0x000fe2000f8e00ff */
[----:B------:R-:W-:Y:S01]  /*1380*/  ULDC.64 UR4, c[0x4][0x70] ;  /* 0x01001c0000047ab9 */ /* 0x000fe20000000a00 */
[----:B------:R-:W-:Y:S01]  /*1390*/  IMAD.U32 R10, RZ, RZ, UR6 ;  /* 0x00000006ff0a7e24 */ /* 0x000fe2000f8e00ff */
[----:B------:R-:W-:Y:S01]  /*13a0*/  MOV R8, 0x1e1 ;  /* 0x000001e100087802 */ /* 0x000fe20000000f00 */
[----:B------:R-:W-:Y:S02]  /*13b0*/  IMAD.U32 R6, RZ, RZ, UR4 ;  /* 0x00000004ff067e24 */ /* 0x000fe4000f8e00ff */
[----:B------:R-:W-:-:S02]  /*13c0*/  IMAD.U32 R7, RZ, RZ, UR5 ;  /* 0x00000005ff077e24 */ /* 0x000fc4000f8e00ff */
[----:B------:R-:W-:Y:S02]  /*13d0*/  IMAD.U32 R11, RZ, RZ, UR7 ;  /* 0x00000007ff0b7e24 */ /* 0x000fe4000f8e00ff */
[----:B------:R-:W-:Y:S02]  /*13e0*/  IMAD.MOV.U32 R12, RZ, RZ, 0x1 ;  /* 0x00000001ff0c7424 */ /* 0x000fe400078e00ff */
[----:B0-----:R-:W-:-:S07]  /*13f0*/  IMAD.MOV.U32 R13, RZ, RZ, RZ ;  /* 0x000000ffff0d7224 */ /* 0x001fce00078e00ff */
[----:B------:R-:W-:-:S07]  /*1400*/  LEPC R20, `(.L_x_13) ;  /* 0x000000001014794e */ /* 0x000fce0000000000 */
[----:B-1---5:R-:W-:Y:S05]  /*1410*/  CALL.ABS.NOINC R14 ;  /* 0x000000000e007343 */ /* 0x022fea0003c00000 */
.L_x_13:
[----:B------:R-:W-:-:S13]  /*1420*/  ISETP.NE.AND P0, PT, R116, 0x3, PT ;  /* 0x000000037400780c */ /* 0x000fda0003f05270 */
[----:B------:R-:W-:Y:S05]  /*1430*/  @!P0 BRA `(.L_x_14) ;  /* 0x0000000000048947 */ /* 0x000fea0003800000 */
[----:B------:R-:W-:Y:S01]  /*1440*/  BPT.TRAP 0x1 ;  /* 0x000000040000795c */ /* 0x000fe20000300000 */
.L_x_14:
[----:B------:R-:W-:Y:S02]  /*1450*/  IMAD.U32 R3, RZ, RZ, UR42 ;  /* 0x0000002aff037e24 */ /* 0x000fe4000f8e00ff */
[----:B------:R-:W-:-:S03]  /*1460*/  IMAD.U32 R0, RZ, RZ, UR40 ;  /* 0x00000028ff007e24 */ /* 0x000fc6000f8e00ff */
[----:B------:R-:W-:Y:S02]  /*1470*/  LEA R3, R3, UR46, 0x3 ;  /* 0x0000002e03037c11 */ /* 0x000fe4000f8e18ff */
[----:B------:R-:W-:-:S04]  /*1480*/  SHF.L.U32 R0, R0, 0x1f, RZ ;  /* 0x0000001f00007819 */ /* 0x000fc800000006ff */
[----:B------:R0:W1:Y:S01]  /*1490*/  SYNCS.PHASECHK.TRANS64.TRYWAIT P1, [R3+URZ], R0 ;  /* 0x00000000030075a7 */ /* 0x000062000802017f */
[----:B------:R-:W-:Y:S05]  /*14a0*/  @!P0 BRA `(.L_x_15) ;  /* 0x0000000000048947 */ /* 0x000fea0003800000 */
[----:B------:R-:W-:Y:S01]  /*14b0*/  BPT.TRAP 0x1 ;  /* 0x000000040000795c */ /* 0x000fe20000300000 */
.L_x_15:
[----:B------:R-:W-:-:S05]  /*14c0*/  IMAD.U32 R4, RZ, RZ, UR44 ;  /* 0x0000002cff047e24 */ /* 0x000fca000f8e00ff */
[----:B------:R-:W-:Y:S01]  /*14d0*/  ISETP.GE.AND P2, PT, R4, 0x1, PT ;  /* 0x000000010400780c */ /* 0x000fe20003f46270 */
[----:B-1----:R-:W-:-:S12]  /*14e0*/  @P1 BRA `(.L_x_16) ;  /* 0x0000000000081947 */ /* 0x002fd80003800000 */
[----:B------:R-:W1:Y:S02]  /*14f0*/  SYNCS.PHASECHK.TRANS64.TRYWAIT P1, [R3+URZ], R0 ;  /* 0x00000000030075a7 */ /* 0x000e64000802017f */
[----:B-1----:R-:W-:Y:S05]  /*1500*/  @!P1 BRA `(.L_x_17) ;  /* 0x0000006c004c9947 */ /* 0x002fea0003800000 */
.L_x_16:
[----:B------:R-:W-:Y:S05]  /*1510*/  WARPSYNC.ALL ;  /* 0x0000000000007948 */ /* 0x000fea0003800000 */
[----:B------:R-:W-:Y:S01]  /*1520*/  UIADD3 UR4, UR46, 0x50100, URZ ;  /* 0x000501002e047890 */ /* 0x000fe2000fffe03f */
[----:B------:R-:W-:Y:S01]  /*1530*/  WARPGROUP.ARRIVE ;  /* 0x00000000000079c5 */ /* 0x000fe20000000000 */
[----:B------:R-:W-:Y:S02]  /*1540*/  ULEA UR6, UR42, UR45, 0xc ;  /* 0x0000002d2a067291 */ /* 0x000fe4000f8e603f */
[----:B------:R-:W-:Y:S01]  /*1550*/  USHF.R.U32.HI UR4, URZ, 0x4, UR4 ;  /* 0x000000043f047899 */ /* 0x000fe20008011604 */
[----:B------:R-:W-:Y:S01]  /*1560*/  UMOV UR13, 0x40000040 ;  /* 0x40000040000d7882 */ /* 0x000fe20000000000 */
[----:B------:R-:W-:-:S02]  /*1570*/  UMOV UR15, 0x40000040 ;  /* 0x40000040000f7882 */ /* 0x000fc40000000000 */
[----:B------:R-:W-:Y:S01]  /*1580*/  ULOP3.LUT UR4, UR4, 0x3fff, URZ, 0xc0, !UPT ;  /* 0x00003fff04047892 */ /* 0x000fe2000f8ec03f */
[----:B------:R-:W-:Y:S01]  /*1590*/  UMOV UR12, UR6 ;  /* 0x00000006000c7c82 */ /* 0x000fe20008000000 */
[----:B------:R-:W-:Y:S02]  /*15a0*/  UIADD3 UR5, UR6, 0x400, URZ ;  /* 0x0000040006057890 */ /* 0x000fe4000fffe03f */
[----:B------:R-:W-:Y:S02]  /*15b0*/  ULOP3.LUT UR8, UR4, 0x10000, URZ, 0xfc, !UPT ;  /* 0x0001000004087892 */ /* 0x000fe4000f8efc3f */
[----:B------:R-:W-:Y:S02]  /*15c0*/  UIADD3 UR7, UR6, 0x806, URZ ;  /* 0x0000080606077890 */ /* 0x000fe4000fffe03f */
[----:B------:R-:W-:Y:S02]  /*15d0*/  ULEA UR4, UR42, UR8, 0xa ;  /* 0x000000082a047291 */ /* 0x000fe4000f8e503f */
[----:B------:R-:W-:-:S02]  /*15e0*/  UIADD3 UR10, UR6, 0xc06, URZ ;  /* 0x00000c06060a7890 */ /* 0x000fc4000fffe03f */
[----:B------:R-:W-:-:S03]  /*15f0*/  UIADD3 UR9, UR4, 0x206, URZ ;  /* 0x0000020604097890 */ /* 0x000fc6000fffe03f */
[----:B------:R-:W-:Y:S02]  /*1600*/  UMOV UR14, UR4 ;  /* 0x00000004000e7c82 */ /* 0x000fe40008000000 */
[----:B------:R-:W-:Y:S01]  /*1610*/  HGMMA.64x64x8.F32.TF32 R56, gdesc[UR12], RZ, !UPT, gsb0 ;  /* 0x04e000000c3879f0 */ /* 0x000fe2000c0028ff */
[----:B------:R-:W-:Y:S01]  /*1620*/  UMOV UR12, UR5 ;  /* 0x00000005000c7c82 */ /* 0x000fe20008000000 */
[----:B------:R-:W-:Y:S01]  /*1630*/  UMOV UR13, 0x40000040 ;  /* 0x40000040000d7882 */ /* 0x000fe20000000000 */
[----:B------:R-:W-:Y:S01]  /*1640*/  UIADD3 UR5, UR6, 0x402, URZ ;  /* 0x0000040206057890 */ /* 0x000fe2000fffe03f */
[----:B------:R-:W-:Y:S02]  /*1650*/  WARPGROUP.DEPBAR.LE gsb0, 0x0 ;  /* 0x00008000000079c5 */ /* 0x000fe40000010000 */
[----:B------:R-:W-:-:S06]  /*1660*/  WARPGROUP.ARRIVE ;  /* 0x00000000000079c5 */ /* 0x000fcc0000000000 */
[----:B------:R-:W-:Y:S01]  /*1670*/  HGMMA.64x64x8.F32.TF32 R24, gdesc[UR12], RZ, !UPT, gsb0 ;  /* 0x04e000000c1879f0 */ /* 0x000fe2000c0028ff */
[----:B------:R-:W-:Y:S02]  /*1680*/  UIADD3 UR12, UR6, 0x2, URZ ;  /* 0x00000002060c7890 */ /* 0x000fe4000fffe03f */
[----:B------:R-:W-:Y:S01]  /*1690*/  UIADD3 UR14, UR4, 0x2, URZ ;  /* 0x00000002040e7890 */ /* 0x000fe2000fffe03f */
[----:B------:R-:W-:Y:S01]  /*16a0*/  UMOV UR13, 0x40000040 ;  /* 0x40000040000d7882 */ /* 0x000fe20000000000 */
[----:B------:R-:W-:Y:S01]  /*16b0*/  UMOV UR15, 0x40000040 ;  /* 0x40000040000f7882 */ /* 0x000fe20000000000 */
[----:B------:R-:W-:Y:S02]  /*16c0*/  WARPGROUP.DEPBAR.LE gsb0, 0x0 ;  /* 0x00008000000079c5 */ /* 0x000fe40000010000 */
[----:B------:R-:W-:-:S06]  /*16d0*/  WARPGROUP.ARRIVE ;  /* 0x00000000000079c5 */ /* 0x000fcc0000000000 */
[----:B------:R-:W-:Y:S01]  /*16e0*/  HGMMA.64x64x8.F32.TF32 R56, gdesc[UR12], R56, gsb0 ;  /* 0x04e000000c3879f0 */ /* 0x000fe20008002838 */
[----:B------:R-:W-:Y:S01]  /*16f0*/  UMOV UR12, UR5 ;  /* 0x00000005000c7c82 */ /* 0x000fe20008000000 */
[----:B------:R-:W-:Y:S01]  /*1700*/  UMOV UR13, 0x40000040 ;  /* 0x40000040000d7882 */ /* 0x000fe20000000000 */
[----:B------:R-:W-:Y:S01]  /*1710*/  UIADD3 UR5, UR6, 0x404, URZ ;  /* 0x0000040406057890 */ /* 0x000fe2000fffe03f */
[----:B------:R-:W-:Y:S02]  /*1720*/  WARPGROUP.DEPBAR.LE gsb0, 0x0 ;  /* 0x00008000000079c5 */ /* 0x000fe40000010000 */
[----:B------:R-:W-:-:S06]  /*1730*/  WARPGROUP.ARRIVE ;  /* 0x00000000000079c5 */ /* 0x000fcc0000000000 */
[----:B------:R-:W-:Y:S01]  /*1740*/  HGMMA.64x64x8.F32.TF32 R24, gdesc[UR12], R24, gsb0 ;  /* 0x04e000000c1879f0 */ /* 0x000fe20008002818 */
        /* <DEDUP_REMOVED lines=56> */
[----:B------:R-:W-:Y:S01]  /*1ad0*/  UMOV UR4, UR7 ;  /* 0x0000000700047c82 */ /* 0x000fe20008000000 */
[----:B------:R-:W-:Y:S01]  /*1ae0*/  UMOV UR6, UR9 ;  /* 0x0000000900067c82 */ /* 0x000fe20008000000 */
[----:B------:R-:W-:Y:S01]  /*1af0*/  UMOV UR7, 0x40000040 ;  /* 0x4000004000077882 */ /* 0x000fe20000000000 */
[----:B------:R-:W-:Y:S02]  /*1b00*/  WARPGROUP.DEPBAR.LE gsb0, 0x0 ;  /* 0x00008000000079c5 */ /* 0x000fe40000010000 */
[----:B------:R-:W-:-:S06]  /*1b10*/  WARPGROUP.ARRIVE ;  /* 0x00000000000079c5 */ /* 0x000fcc0000000000 */
[----:B------:R-:W-:Y:S01]  /*1b20*/  HGMMA.64x64x8.F32.TF32 R56, gdesc[UR12], R56, gsb0 ;  /* 0x04e000000c3879f0 */ /* 0x000fe20008002838 */
[----:B------:R-:W-:Y:S01]  /*1b30*/  UMOV UR12, UR5 ;  /* 0x00000005000c7c82 */ /* 0x000fe20008000000 */
[----:B------:R-:W-:Y:S01]  /*1b40*/  UMOV UR13, 0x40000040 ;  /* 0x40000040000d7882 */ /* 0x000fe20000000000 */
[----:B------:R-:W-:Y:S01]  /*1b50*/  UMOV UR5, 0x40000040 ;  /* 0x4000004000057882 */ /* 0x000fe20000000000 */
[----:B------:R-:W-:Y:S02]  /*1b60*/  WARPGROUP.DEPBAR.LE gsb0, 0x0 ;  /* 0x00008000000079c5 */ /* 0x000fe40000010000 */
[----:B------:R-:W-:-:S06]  /*1b70*/  WARPGROUP.ARRIVE ;  /* 0x00000000000079c5 */ /* 0x000fcc0000000000 */
[----:B------:R-:W-:Y:S03]  /*1b80*/  HGMMA.64x64x8.F32.TF32 R24, gdesc[UR12], R24, gsb0 ;  /* 0x04e000000c1879f0 */ /* 0x000fe60008002818 */
[----:B------:R-:W-:Y:S02]  /*1b90*/  WARPGROUP.DEPBAR.LE gsb0, 0x0 ;  /* 0x00008000000079c5 */ /* 0x000fe40000010000 */
[----:B------:R-:W-:-:S06]  /*1ba0*/  WARPGROUP.ARRIVE ;  /* 0x00000000000079c5 */ /* 0x000fcc0000000000 */
[----:B------:R-:W-:Y:S01]  /*1bb0*/  HGMMA.64x64x8.F32.TF32 R56, gdesc[UR4], R56, gsb0 ;  /* 0x04e00000043879f0 */ /* 0x000fe20008002838 */
[----:B------:R-:W-:Y:S01]  /*1bc0*/  UMOV UR4, UR10 ;  /* 0x0000000a00047c82 */ /* 0x000fe20008000000 */
[----:B------:R-:W-:Y:S01]  /*1bd0*/  UMOV UR5, 0x40000040 ;  /* 0x4000004000057882 */ /* 0x000fe20000000000 */
[----:B------:R-:W-:Y:S02]  /*1be0*/  WARPGROUP.DEPBAR.LE gsb0, 0x0 ;  /* 0x00008000000079c5 */ /* 0x000fe40000010000 */
[----:B------:R-:W-:-:S06]  /*1bf0*/  WARPGROUP.ARRIVE ;  /* 0x00000000000079c5 */ /* 0x000fcc0000000000 */
[----:B------:R-:W-:Y:S03]  /*1c00*/  HGMMA.64x64x8.F32.TF32 R24, gdesc[UR4], R24, gsb0 ;  /* 0x04e00000041879f0 */ /* 0x000fe60008002818 */
[----:B------:R-:W-:Y:S02]  /*1c10*/  WARPGROUP.DEPBAR.LE gsb0, 0x0 ;  /* 0x00008000000079c5 */ /* 0x000fe40000010000 */
[----:B------:R-:W-:Y:S05]  /*1c20*/  @!P2 BRA `(.L_x_18) ;  /* 0x00000008004ca947 */ /* 0x000fea0003800000 */
[----:B------:R-:W-:Y:S01]  /*1c30*/  UIADD3 UR13, UR42, 0x1, URZ ;  /* 0x000000012a0d7890 */ /* 0x000fe2000fffe03f */
[----:B01----:R-:W-:Y:S01]  /*1c40*/  IMAD.U32 R0, RZ, RZ, UR44 ;  /* 0x0000002cff007e24 */ /* 0x003fe2000f8e00ff */
[----:B------:R-:W-:Y:S02]  /*1c50*/  UMOV UR9, UR42 ;  /* 0x0000002a00097c82 */ /* 0x000fe40008000000 */
[----:B------:R-:W-:-:S04]  /*1c60*/  UISETP.NE.AND UP0, UPT, UR13, 0x5, UPT ;  /* 0x000000050d00788c */ /* 0x000fc8000bf05270 */
[----:B------:R-:W-:Y:S02]  /*1c70*/  USEL UR4, URZ, 0x1, UP0 ;  /* 0x000000013f047887 */ /* 0x000fe40008000000 */
[----:B------:R-:W-:Y:S02]  /*1c80*/  USEL UR13, UR13, URZ, UP0 ;  /* 0x0000003f0d0d7287 */ /* 0x000fe40008000000 */
[----:B------:R-:W-:-:S06]  /*1c90*/  ULOP3.LUT UR4, UR40, UR4, URZ, 0x3c, !UPT ;  /* 0x0000000428047292 */ /* 0x000fcc000f8e3c3f */
[----:B------:R-:W-:-:S07]  /*1ca0*/  IMAD.U32 R5, RZ, RZ, UR4 ;  /* 0x00000004ff057e24 */ /* 0x000fce000f8e00ff */
.L_x_25:
[----:B01----:R-:W-:Y:S05]  /*1cb0*/  @!P0 BRA `(.L_x_19) ;  /* 0x0000000000048947 */ /* 0x003fea0003800000 */
[----:B------:R-:W-:Y:S01]  /*1cc0*/  BPT.TRAP 0x1 ;  /* 0x000000040000795c */ /* 0x000fe20000300000 */
.L_x_19:
[----:B------:R-:W0:Y:S01]  /*1cd0*/  S2UR UR4, SR_CgaCtaId ;  /* 0x00000000000479c3 */ /* 0x000e220000008800 */
[----:B------:R-:W-:Y:S01]  /*1ce0*/  UMOV UR10, 0x400 ;  /* 0x00000400000a7882 */ /* 0x000fe20000000000 */
[----:B------:R-:W-:Y:S01]  /*1cf0*/  SHF.L.U32 R3, R5, 0x1f, RZ ;  /* 0x0000001f05037819 */ /* 0x000fe200000006ff */
[----:B0-----:R-:W-:-:S04]  /*1d00*/  ULEA UR10, UR4, UR10, 0x18 ;  /* 0x0000000a040a7291 */ /* 0x001fc8000f8ec03f */
[----:B------:R-:W-:-:S09]  /*1d10*/  ULEA UR4, UR13, UR10, 0x3 ;  /* 0x0000000a0d047291 */ /* 0x000fd2000f8e183f */
[----:B------:R0:W1:Y:S01]  /*1d20*/  SYNCS.PHASECHK.TRANS64.TRYWAIT P1, [UR4], R3 ;  /* 0x00000003ff0075a7 */ /* 0x0000620008020144 */
[----:B------:R-:W-:Y:S05]  /*1d30*/  @!P0 BRA `(.L_x_20) ;  /* 0x0000000000048947 */ /* 0x000fea0003800000 */
[----:B------:R-:W-:Y:S01]  /*1d40*/  BPT.TRAP 0x1 ;  /* 0x000000040000795c */ /* 0x000fe20000300000 */
.L_x_20:
[----:B-1----:R-:W-:Y:S05]  /*1d50*/  @P1 BRA `(.L_x_21) ;  /* 0x0000000000081947 */ /* 0x002fea0003800000 */
[----:B------:R-:W1:Y:S02]  /*1d60*/  SYNCS.PHASECHK.TRANS64.TRYWAIT P1, [UR4], R3 ;  /* 0x00000003ff0075a7 */ /* 0x000e640008020144 */
[----:B-1----:R-:W-:Y:S05]  /*1d70*/  @!P1 BRA `(.L_x_22) ;  /* 0x0000006400449947 */ /* 0x002fea0003800000 */
.L_x_21:
[----:B------:R-:W-:Y:S01]  /*1d80*/  ULEA UR12, UR13, UR8, 0xa ;  /* 0x000000080d0c7291 */ /* 0x000fe2000f8e503f */
[----:B------:R-:W-:Y:S01]  /*1d90*/  WARPGROUP.ARRIVE ;  /* 0x00000000000079c5 */ /* 0x000fe20000000000 */
[----:B------:R-:W-:Y:S01]  /*1da0*/  ULEA UR11, UR13, UR45, 0xc ;  /* 0x0000002d0d0b7291 */ /* 0x000fe2000f8e603f */
[----:B------:R-:W-:Y:S01]  /*1db0*/  UMOV UR7, 0x40000040 ;  /* 0x4000004000077882 */ /* 0x000fe20000000000 */
[----:B------:R-:W-:Y:S02]  /*1dc0*/  UMOV UR5, 0x40000040 ;  /* 0x4000004000057882 */ /* 0x000fe40000000000 */
[----:B------:R-:W-:Y:S01]  /*1dd0*/  UIADD3 UR14, UR11, 0x400, URZ ;  /* 0x000004000b0e7890 */ /* 0x000fe2000fffe03f */
[----:B------:R-:W-:Y:S02]  /*1de0*/  UMOV UR6, UR12 ;  /* 0x0000000c00067c82 */ /* 0x000fe40008000000 */
[----:B------:R-:W-:Y:S02]  /*1df0*/  UMOV UR4, UR11 ;  /* 0x0000000b00047c82 */ /* 0x000fe40008000000 */
[----:B------:R-:W-:Y:S01]  /*1e00*/  HGMMA.64x64x8.F32.TF32 R56, gdesc[UR4], R56, gsb0 ;  /* 0x04e00000043879f0 */ /* 0x000fe20008002838 */
[----:B------:R-:W-:Y:S01]  /*1e10*/  UMOV UR5, 0x40000040 ;  /* 0x4000004000057882 */ /* 0x000fe20000000000 */
[----:B------:R-:W-:Y:S01]  /*1e20*/  UMOV UR4, UR14 ;  /* 0x0000000e00047c82 */ /* 0x000fe20008000000 */
[----:B------:R-:W-:Y:S01]  /*1e30*/  UIADD3 UR14, UR11, 0x402, URZ ;  /* 0x000004020b0e7890 */ /* 0x000fe2000fffe03f */
[----:B------:R-:W-:-:S02]  /*1e40*/  WARPGROUP.DEPBAR.LE gsb0, 0x0 ;  /* 0x00008000000079c5 */ /* 0x000fc40000010000 */
        /* <DEDUP_REMOVED lines=76> */
[----:B------:R-:W-:Y:S02]  /*2310*/  WARPGROUP.DEPBAR.LE gsb0, 0x0 ;  /* 0x00008000000079c5 */ /* 0x000fe40000010000 */
[----:B------:R-:W-:-:S06]  /*2320*/  WARPGROUP.ARRIVE ;  /* 0x00000000000079c5 */ /* 0x000fcc0000000000 */
[----:B------:R-:W-:Y:S01]  /*2330*/  HGMMA.64x64x8.F32.TF32 R24, gdesc[UR4], R24, gsb0 ;  /* 0x04e00000041879f0 */ /* 0x000fe20008002818 */
[----:B------:R-:W-:Y:S02]  /*2340*/  UIADD3 UR6, UR12, 0x206, URZ ;  /* 0x000002060c067890 */ /* 0x000fe4000fffe03f */
[----:B------:R-:W-:Y:S01]  /*2350*/  UIADD3 UR4, UR11, 0x806, URZ ;  /* 0x000008060b047890 */ /* 0x000fe2000fffe03f */
[----:B------:R-:W-:Y:S01]  /*2360*/  UMOV UR7, 0x40000040 ;  /* 0x4000004000077882 */ /* 0x000fe20000000000 */
[----:B------:R-:W-:Y:S01]  /*2370*/  UMOV UR5, 0x40000040 ;  /* 0x4000004000057882 */ /* 0x000fe20000000000 */
[----:B------:R-:W-:Y:S01]  /*2380*/  UIADD3 UR11, UR11, 0xc06, URZ ;  /* 0x00000c060b0b7890 */ /* 0x000fe2000fffe03f */
        /* <DEDUP_REMOVED lines=10> */
[----:B------:R-:W-:Y:S01]  /*2430*/  BPT.TRAP 0x1 ;  /* 0x000000040000795c */ /* 0x000fe20000300000 */
.L_x_23:
[----:B------:R-:W-:Y:S01]  /*2440*/  ULEA UR10, UR9, UR10, 0x3 ;  /* 0x0000000a090a7291 */ /* 0x000fe2000f8e183f */
[----:B------:R-:W-:-:S03]  /*2450*/  ISETP.GT.U32.AND P1, PT, R18, 0x1, PT ;  /* 0x000000011200780c */ /* 0x000fc60003f24070 */
[----:B------:R-:W-:-:S04]  /*2460*/  UIADD3 UR10, UR10, 0x28, URZ ;  /* 0x000000280a0a7890 */ /* 0x000fc8000fffe03f */
[----:B------:R-:W-:-:S09]  /*2470*/  UPRMT UR10, URZ, 0x654, UR10 ;  /* 0x000006543f0a7896 */ /* 0x000fd2000800000a */
[----:B------:R-:W-:Y:S01]  /*2480*/  SYNCS.ARRIVE.TRANS64.RED.A1T0 RZ, [UR10], RZ ;  /* 0x000000ffffff79a7 */ /* 0x000fe2000810040a */
[----:B------:R-:W-:Y:S05]  /*2490*/  @P1 BRA `(.L_x_24) ;  /* 0x0000000000041947 */ /* 0x000fea0003800000 */
[----:B------:R-:W-:Y:S01]  /*24a0*/  BPT.TRAP 0x1 ;  /* 0x000000040000795c */ /* 0x000fe20000300000 */
.L_x_24:
[----:B------:R-:W-:Y:S01]  /*24b0*/  UIADD3 UR13, UR13, 0x1, URZ ;  /* 0x000000010d0d7890 */ /* 0x000fe2000fffe03f */
[C---:B------:R-:W-:Y:S01]  /*24c0*/  ISETP.GT.AND P1, PT, R0.reuse, 0x1, PT ;  /* 0x000000010000780c */ /* 0x040fe20003f24270 */
[----:B------:R-:W-:Y:S01]  /*24d0*/  UIADD3 UR9, UR9, 0x1, URZ ;  /* 0x0000000109097890 */ /* 0x000fe2000fffe03f */
[----:B------:R-:W-:Y:S01]  /*24e0*/  IADD3 R0, R0, -0x1, RZ ;  /* 0xffffffff00007810 */ /* 0x000fe20007ffe0ff */
[----:B------:R-:W-:Y:S02]  /*24f0*/  UISETP.NE.AND UP0, UPT, UR13, 0x5, UPT ;  /* 0x000000050d00788c */ /* 0x000fe4000bf05270 */
[----:B------:R-:W-:Y:S02]  /*2500*/  UISETP.NE.AND UP1, UPT, UR9, 0x5, UPT ;  /* 0x000000050900788c */ /* 0x000fe4000bf25270 */
[----:B------:R-:W-:Y:S02]  /*2510*/  USEL UR4, URZ, 0x1, UP0 ;  /* 0x000000013f047887 */ /* 0x000fe40008000000 */
[----:B------:R-:W-:-:S02]  /*2520*/  USEL UR13, UR13, URZ, UP0 ;  /* 0x0000003f0d0d7287 */ /* 0x000fc40008000000 */
[----:B------:R-:W-:Y:S02]  /*2530*/  USEL UR9, UR9, URZ, UP1 ;  /* 0x0000003f09097287 */ /* 0x000fe40008800000 */
[----:B------:R-:W-:Y:S01]  /*2540*/  LOP3.LUT R5, R5, UR4, RZ, 0x3c, !PT ;  /* 0x0000000405057c12 */ /* 0x000fe2000f8e3cff */
[----:B------:R-:W-:Y:S09]  /*2550*/  @P1 BRA `(.L_x_25) ;  /* 0xfffffff400d41947 */ /* 0x000ff2000383ffff */
.L_x_18:
[----:B01----:R-:W0:Y:S02]  /*2560*/  LDC R0, c[0x0][0x28c] ;  /* 0x0000a300ff007b82 */ /* 0x003e240000000800 */
[----:B0-----:R-:W-:-:S13]  /*2570*/  ISETP.GE.AND P1, PT, R0, 0x1, PT ;  /* 0x000000010000780c */ /* 0x001fda0003f26270 */
[----:B------:R-:W-:Y:S05]  /*2580*/  @!P1 BRA `(.L_x_26) ;  /* 0x0000000000409947 */ /* 0x000fea0003800000 */
[----:B------:R-:W-:Y:S05]  /*2590*/  @!P0 BRA `(.L_x_27) ;  /* 0x0000000000048947 */ /* 0x000fea0003800000 */
[----:B------:R-:W-:Y:S01]  /*25a0*/  BPT.TRAP 0x1 ;  /* 0x000000040000795c */ /* 0x000fe20000300000 */
.L_x_27:
[----:B------:R-:W0:Y:S01]  /*25b0*/  S2UR UR7, SR_CgaCtaId ;  /* 0x00000000000779c3 */ /* 0x000e220000008800 */
[----:B------:R-:W-:Y:S01]  /*25c0*/  UIADD3 UR6, UR44, UR42, URZ ;  /* 0x0000002a2c067290 */ /* 0x000fe2000fffe03f */
[----:B------:R-:W-:-:S03]  /*25d0*/  ISETP.GT.U32.AND P0, PT, R18, 0x1, PT ;  /* 0x000000011200780c */ /* 0x000fc60003f04070 */
[----:B------:R-:W-:-:S04]  /*25e0*/  UIMAD.WIDE.U32 UR4, UR6, -0x33333333, URZ ;  /* 0xcccccccd060478a5 */ /* 0x000fc8000f8e003f */
[----:B------:R-:W-:-:S03]  /*25f0*/  USHF.R.U32.HI UR4, URZ, 0x2, UR5 ;  /* 0x000000023f047899 */ /* 0x000fc60008011605 */
[----:B------:R-:W-:Y:S01]  /*2600*/  UMOV UR5, 0x400 ;  /* 0x0000040000057882 */ /* 0x000fe20000000000 */
[----:B------:R-:W-:Y:S02]  /*2610*/  UIMAD UR6, UR4, -0x5, UR6 ;  /* 0xfffffffb040678a4 */ /* 0x000fe4000f8e0206 */
[----:B0-----:R-:W-:-:S04]  /*2620*/  ULEA UR5, UR7, UR5, 0x18 ;  /* 0x0000000507057291 */ /* 0x001fc8000f8ec03f */
[----:B------:R-:W-:-:S04]  /*2630*/  ULEA UR6, UR6, UR5, 0x3 ;  /* 0x0000000506067291 */ /* 0x000fc8000f8e183f */
[----:B------:R-:W-:-:S04]  /*2640*/  UIADD3 UR6, UR6, 0x28, URZ ;  /* 0x0000002806067890 */ /* 0x000fc8000fffe03f */
[----:B------:R-:W-:-:S09]  /*2650*/  UPRMT UR6, URZ, 0x654, UR6 ;  /* 0x000006543f067896 */ /* 0x000fd20008000006 */
[----:B------:R-:W-:Y:S01]  /*2660*/  SYNCS.ARRIVE.TRANS64.RED.A1T0 RZ, [UR6], RZ ;  /* 0x000000ffffff79a7 */ /* 0x000fe20008100406 */
[----:B------:R-:W-:Y:S05]  /*2670*/  @P0 BRA `(.L_x_26) ;  /* 0x0000000000040947 */ /* 0x000fea0003800000 */
[----:B------:R-:W-:Y:S01]  /*2680*/  BPT.TRAP 0x1 ;  /* 0x000000040000795c */ /* 0x000fe20000300000 */
.L_x_26:
[----:B------:R-:W-:Y:S01]  /*2690*/  IMAD.SHL.U32 R101, R101, 0x40, RZ ;  /* 0x0000004065657824 */ /* 0x000fe200078e00ff */
[----:B------:R-:W-:Y:S01]  /*26a0*/  UIADD3 UR42, UR43, UR42, URZ ;  /* 0x0000002a2b2a7290 */ /* 0x000fe2000fffe03f */
[----:B------:R-:W-:Y:S01]  /*26b0*/  SHF.R.S32.HI R9, RZ, 0x1f, R19 ;  /* 0x0000001fff097819 */ /* 0x000fe20000011413 */
[----:B------:R-:W-:Y:S01]  /*26c0*/  UISETP.GE.U32.AND UP1, UPT, UR43, 0x5, UPT ;  /* 0x000000052b00788c */ /* 0x000fe2000bf26070 */
[----:B------:R-:W-:Y:S01]  /*26d0*/  IMAD.SHL.U32 R3, R113, 0x100, RZ ;  /* 0x0000010071037824 */ /* 0x000fe200078e00ff */
[----:B------:R-:W-:Y:S01]  /*26e0*/  ULDC UR7, c[0x0][0x288] ;  /* 0x0000a20000077ab9 */ /* 0x000fe20000000800 */
[C---:B------:R-:W-:Y:S01]  /*26f0*/  LOP3.LUT R102, R101.reuse, 0x6, R96, 0xf8, !PT ;  /* 0x0000000665667812 */ /* 0x040fe200078ef860 */
[----:B------:R-:W-:Y:S01]  /*2700*/  UISETP.GT.U32.AND UP0, UPT, UR42, 0x4, UPT ;  /* 0x000000042a00788c */ /* 0x000fe2000bf04070 */
[----:B------:R-:W-:Y:S01]  /*2710*/  ISETP.GE.AND P0, PT, R101, UR7, PT ;  /* 0x0000000765007c0c */ /* 0x000fe2000bf06270 */
[----:B------:R-:W-:Y:S01]  /*2720*/  ULDC.64 UR4, c[0x0][0x5d0] ;  /* 0x0001740000047ab9 */ /* 0x000fe20000000a00 */
[--C-:B------:R-:W-:Y:S01]  /*2730*/  SHF.R.S32.HI R103, RZ, 0x1f, R102.reuse ;  /* 0x0000001fff677819 */ /* 0x100fe20000011466 */
[----:B------:R-:W-:Y:S01]  /*2740*/  ULDC UR10, c[0x0][0x284] ;  /* 0x0000a100000a7ab9 */ /* 0x000fe20000000800 */
[----:B------:R-:W-:Y:S01]  /*2750*/  IMAD R0, R9, UR4, RZ ;  /* 0x0000000409007c24 */ /* 0x000fe2000f8e02ff */
[----:B------:R-:W-:Y:S01]  /*2760*/  UISETP.LT.U32.AND UP0, UPT, UR43, 0x5, UP0 ;  /* 0x000000052b00788c */ /* 0x000fe20008701070 */
[----:B------:R-:W-:Y:S01]  /*2770*/  ISETP.GE.OR P0, PT, R3, UR10, P0 ;  /* 0x0000000a03007c0c */ /* 0x000fe20008706670 */
[----:B------:R-:W-:Y:S01]  /*2780*/  IMAD.WIDE.U32 R4, R19, UR4, R102 ;  /* 0x0000000413047c25 */ /* 0x000fe2000f8e0066 */
[----:B------:R-:W-:Y:S01]  /*2790*/  ULDC.64 UR8, c[0x0][0x5c8] ;  /* 0x0001720000087ab9 */ /* 0x000fe20000000a00 */
[----:B------:R-:W-:-:S02]  /*27a0*/  USEL UR6, URZ, 0x1, !UP0 ;  /* 0x000000013f067887 */ /* 0x000fc4000c000000 */
[----:B------:R-:W-:Y:S01]  /*27b0*/  IMAD R7, R19, UR5, R0 ;  /* 0x0000000513077c24 */ /* 0x000fe2000f8e0200 */
[----:B------:R-:W-:Y:S01]  /*27c0*/  @UP1 UIMAD.WIDE.U32 UR4, UR42, -0x33333333, URZ ;  /* 0xcccccccd2a0418a5 */ /* 0x000fe2000f8e003f */
[----:B------:R-:W-:Y:S01]  /*27d0*/  IMAD.WIDE R112, R113, 0x100, R22 ;  /* 0x0000010071707825 */ /* 0x000fe200078e0216 */
[----:B------:R-:W-:Y:S02]  /*27e0*/  ULOP3.LUT UR40, UR40, UR6, URZ, 0x3c, !UPT ;  /* 0x0000000628287292 */ /* 0x000fe4000f8e3c3f */
[----:B------:R-:W-:Y:S01]  /*27f0*/  @UP1 USHF.R.U32.HI UR4, URZ, 0x2, UR5 ;  /* 0x000000023f041899 */ /* 0x000fe20008011605 */
[----:B------:R-:W-:Y:S02]  /*2800*/  IMAD.IADD R5, R5, 0x1, R7 ;  /* 0x0000000105057824 */ /* 0x000fe400078e0207 */
[----:B------:R-:W-:Y:S01]  /*2810*/  IMAD R7, R113, UR8, RZ ;  /* 0x0000000871077c24 */ /* 0x000fe2000f8e02ff */
[----:B------:R-:W-:Y:S01]  /*2820*/  @UP1 ULOP3.LUT UR40, UR40, 0x1, UR4, 0x78, !UPT ;  /* 0x0000000128281892 */ /* 0x000fe2000f8e7804 */
[----:B------:R-:W-:-:S04]  /*2830*/  IMAD.WIDE.U32 R12, R112, UR8, R4 ;  /* 0x00000008700c7c25 */ /* 0x000fc8000f8e0004 */
[----:B------:R-:W-:Y:S02]  /*2840*/  IMAD R7, R112, UR9, R7 ;  /* 0x0000000970077c24 */ /* 0x000fe4000f8e0207 */
[----:B------:R-:W-:Y:S01]  /*2850*/  IMAD.MOV.U32 R0, RZ, RZ, -0x1 ;  /* 0xffffffffff007424 */ /* 0x000fe200078e00ff */
[----:B------:R-:W-:Y:S06]  /*2860*/  @P0 BRA `(.L_x_28) ;  /* 0x0000003c00240947 */ /* 0x000fec0003800000 */
[----:B-----5:R-:W-:Y:S01]  /*2870*/  FSETP.NEU.AND P1, PT, R89, RZ, PT ;  /* 0x000000ff5900720b */ /* 0x020fe20003f2d000 */
[----:B------:R-:W-:Y:S01]  /*2880*/  IMAD.IADD R4, R95, 0x1, -R101 ;  /* 0x000000015f047824 */ /* 0x000fe200078e0a65 */
[----:B------:R-:W-:Y:S01]  /*2890*/  BSSY B0, `(.L_x_28) ;  /* 0x00003c6000007945 */ /* 0x000fe20003800000 */
[----:B------:R-:W-:Y:S02]  /*28a0*/  IMAD.IADD R3, R100, 0x1, -R3 ;  /* 0x0000000164037824 */ /* 0x000fe400078e0a03 */
[----:B------:R-:W-:Y:S01]  /*28b0*/  IMAD.IADD R15, R13, 0x1, R7 ;  /* 0x000000010d0f7824 */ /* 0x000fe200078e0207 */
[----:B------:R-:W-:-:S04]  /*28c0*/  ISETP.GT.AND P6, PT, R4, RZ, PT ;  /* 0x000000ff0400720c */ /* 0x000fc80003fc4270 */
[----:B------:R-:W-:-:S03]  /*28d0*/  ISETP.GT.AND P0, PT, R3, RZ, P6 ;  /* 0x000000ff0300720c */ /* 0x000fc60003704270 */
[----:B------:R-:W-:Y:S10]  /*28e0*/  @!P1 BRA `(.L_x_29) ;  /* 0x00000028008c9947 */ /* 0x000ff40003800000 */
[----:B------:R-:W0:Y:S01]  /*28f0*/  LDC.64 R106, c[0x0][0x5b8] ;  /* 0x00016e00ff6a7b82 */ /* 0x000e220000000a00 */
[----:B------:R-:W-:-:S07]  /*2900*/  ULDC.64 UR4, c[0x0][0x5c0] ;  /* 0x0001700000047ab9 */ /* 0x000fce0000000a00 */
[----:B------:R-:W1:Y:S08]  /*2910*/  LDC.64 R10, c[0x0][0x5b0] ;  /* 0x00016c00ff0a7b82 */ /* 0x000e700000000a00 */
[----:B------:R-:W2:Y:S01]  /*2920*/  LDC.64 R104, c[0x0][0x5a8] ;  /* 0x00016a00ff687b82 */ /* 0x000ea20000000a00 */
[-C--:B0-----:R-:W-:Y:S02]  /*2930*/  IMAD R6, R9, R106.reuse, RZ ;  /* 0x0000006a09067224 */ /* 0x081fe400078e02ff */
[----:B------:R-:W-:-:S04]  /*2940*/  IMAD.WIDE.U32 R110, R19, R106, R102 ;  /* 0x0000006a136e7225 */ /* 0x000fc800078e0066 */
[----:B------:R-:W-:Y:S02]  /*2950*/  IMAD R123, R19, R107, R6 ;  /* 0x0000006b137b7224 */ /* 0x000fe400078e0206 */
[-C--:B-1----:R-:W-:Y:S02]  /*2960*/  IMAD R5, R113, R10.reuse, RZ ;  /* 0x0000000a71057224 */ /* 0x082fe400078e02ff */
[----:B------:R-:W-:Y:S01]  /*2970*/  IMAD.MOV.U32 R108, RZ, RZ, R110 ;  /* 0x000000ffff6c7224 */ /* 0x000fe200078e006e */
[----:B------:R-:W-:Y:S01]  /*2980*/  IADD3 R109, R111, R123, RZ ;  /* 0x0000007b6f6d7210 */ /* 0x000fe20007ffe0ff */
[C---:B------:R-:W-:Y:S02]  /*2990*/  IMAD R21, R112.reuse, R11, R5 ;  /* 0x0000000b70157224 */ /* 0x040fe400078e0205 */
[----:B------:R-:W-:-:S04]  /*29a0*/  IMAD.WIDE.U32 R6, R112, R10, R108 ;  /* 0x0000000a70067225 */ /* 0x000fc800078e006c */
[----:B------:R-:W-:Y:S01]  /*29b0*/  IMAD.IADD R5, R7, 0x1, R21 ;  /* 0x0000000107057824 */ /* 0x000fe200078e0215 */
[----:B--2---:R-:W-:-:S04]  /*29c0*/  LEA R8, P1, R6, R104, 0x2 ;  /* 0x0000006806087211 */ /* 0x004fc800078210ff */
[----:B------:R-:W-:-:S05]  /*29d0*/  LEA.HI.X R9, R6, R105, R5, 0x2, P1 ;  /* 0x0000006906097211 */ /* 0x000fca00008f1405 */
[----:B------:R0:W2:Y:S01]  /*29e0*/  @P0 LDG.E.LTC128B R20, desc[UR36][R8.64] ;  /* 0x0000002408140981 */ /* 0x0000a2000c1e1920 */
[----:B------:R-:W-:Y:S01]  /*29f0*/  IMAD.WIDE.U32 R6, R112, R10, R102 ;  /* 0x0000000a70067225 */ /* 0x000fe200078e0066 */
[----:B------:R-:W-:Y:S01]  /*2a00*/  ISETP.GT.AND P5, PT, R4, 0x1, PT ;  /* 0x000000010400780c */ /* 0x000fe20003fa4270 */
[----:B------:R-:W-:Y:S01]  /*2a10*/  BSSY B1, `(.L_x_30) ;  /* 0x0000017000017945 */ /* 0x000fe20003800000 */
[----:B------:R-:W-:Y:S01]  /*2a20*/  LEA R14, P1, R12, UR4, 0x2 ;  /* 0x000000040c0e7c11 */ /* 0x000fe2000f8210ff */
[----:B------:R-:W-:Y:S01]  /*2a30*/  IMAD.IADD R7, R21, 0x1, R7 ;  /* 0x0000000115077824 */ /* 0x000fe200078e0207 */
[C---:B------:R-:W-:Y:S01]  /*2a40*/  SHF.L.U64.HI R115, R10.reuse, 0x3, R11 ;  /* 0x000000030a737819 */ /* 0x040fe2000001020b */
[----:B------:R-:W-:Y:S01]  /*2a50*/  IMAD.SHL.U32 R114, R10, 0x8, RZ ;  /* 0x000000080a727824 */ /* 0x000fe200078e00ff */
[----:B------:R-:W-:Y:S01]  /*2a60*/  ISETP.GT.AND P3, PT, R3, RZ, P5 ;  /* 0x000000ff0300720c */ /* 0x000fe20002f64270 */
[----:B------:R-:W-:Y:S01]  /*2a70*/  IMAD.WIDE.U32 R6, R19, R106, R6 ;  /* 0x0000006a13067225 */ /* 0x000fe200078e0006 */
[----:B------:R-:W-:-:S02]  /*2a80*/  LEA.HI.X R15, R12, UR5, R15, 0x2, P1 ;  /* 0x000000050c0f7c11 */ /* 0x000fc400088f140f */
[----:B------:R-:W-:Y:S01]  /*2a90*/  P2R R117, PR, RZ, 0x20 ;  /* 0x00000020ff757803 */ /* 0x000fe20000000000 */
[----:B------:R-:W-:Y:S01]  /*2aa0*/  IMAD.IADD R7, R123, 0x1, R7 ;  /* 0x000000017b077824 */ /* 0x000fe200078e0207 */
[----:B0-----:R-:W-:Y:S01]  /*2ab0*/  LEA R8, P1, R6, R104, 0x2 ;  /* 0x0000006806087211 */ /* 0x001fe200078210ff */
[----:B------:R-:W-:-:S03]  /*2ac0*/  IMAD.WIDE.U32 R12, R112, R10, R114 ;  /* 0x0000000a700c7225 */ /* 0x000fc600078e0072 */
[----:B------:R-:W-:Y:S01]  /*2ad0*/  LEA.HI.X R9, R6, R105, R7, 0x2, P1 ;  /* 0x0000006906097211 */ /* 0x000fe200008f1407 */
[----:B------:R-:W-:Y:S02]  /*2ae0*/  IMAD.IADD R21, R21, 0x1, R13 ;  /* 0x0000000115157824 */ /* 0x000fe400078e020d */
[----:B--2---:R-:W-:-:S04]  /*2af0*/  FMUL R5, R20, R89 ;  /* 0x0000005914057220 */ /* 0x004fc80000400000 */
[----:B------:R-:W-:Y:S01]  /*2b00*/  FFMA R101, R56, R88, R5 ;  /* 0x0000005838657223 */ /* 0x000fe20000000005 */
[----:B------:R-:W-:-:S04]  /*2b10*/  IADD3 R5, P1, R110, R12, RZ ;  /* 0x0000000c6e057210 */ /* 0x000fc80007f3e0ff */
[----:B------:R0:W-:Y:S01]  /*2b20*/  @P0 STG.E desc[UR36][R14.64], R101 ;  /* 0x000000650e000986 */ /* 0x0001e2000c101924 */
[----:B------:R-:W-:Y:S01]  /*2b30*/  ISETP.GT.AND P0, PT, R3, 0x8, P6 ;  /* 0x000000080300780c */ /* 0x000fe20003704270 */
[----:B------:R-:W-:Y:S01]  /*2b40*/  IMAD.X R118, R21, 0x1, R109, P1 ;  /* 0x0000000115767824 */ /* 0x000fe200008e066d */
[----:B------:R-:W-:Y:S01]  /*2b50*/  LEA R6, P2, R5, R104, 0x2 ;  /* 0x0000006805067211 */ /* 0x000fe200078410ff */
[----:B------:R-:W-:-:S12]  /*2b60*/  @!P3 BRA `(.L_x_31) ;  /* 0x000000000004b947 */ /* 0x000fd80003800000 */
[----:B------:R1:W5:Y:S02]  /*2b70*/  LDG.E.LTC128B R20, desc[UR36][R8.64+0x4] ;  /* 0x0000042408147981 */ /* 0x000364000c1e1920 */
.L_x_31:
[----:B------:R-:W-:Y:S05]  /*2b80*/  BSYNC B1 ;  /* 0x0000000000017941 */ /* 0x000fea0003800000 */
.L_x_30:
[----:B-----5:R-:W-:Y:S01]  /*2b90*/  FMUL R56, R20, R89 ;  /* 0x0000005914387220 */ /* 0x020fe20000400000 */
[----:B------:R-:W-:Y:S02]  /*2ba0*/  LEA.HI.X R7, R5, R105, R118, 0x2, P2 ;  /* 0x0000006905077211 */ /* 0x000fe400010f1476 */
[----:B------:R-:W-:Y:S01]  /*2bb0*/  MOV R118, R20 ;  /* 0x0000001400767202 */ /* 0x000fe20000000f00 */
[----:B0-----:R-:W-:-:S05]  /*2bc0*/  FFMA R101, R57, R88, R56 ;  /* 0x0000005839657223 */ /* 0x001fca0000000038 */
[----:B------:R0:W-:Y:S04]  /*2bd0*/  @P3 STG.E desc[UR36][R14.64+0x4], R101 ;  /* 0x000004650e003986 */ /* 0x0001e8000c101924 */
[----:B------:R-:W2:Y:S01]  /*2be0*/  @P0 LDG.E.LTC128B R118, desc[UR36][R6.64] ;  /* 0x0000002406760981 */ /* 0x000ea2000c1e1920 */
[----:B------:R-:W-:Y:S01]  /*2bf0*/  IADD3 R56, P1, R102, R12, RZ ;  /* 0x0000000c66387210 */ /* 0x000fe20007f3e0ff */
[C---:B------:R-:W-:Y:S01]  /*2c00*/  IMAD.SHL.U32 R107, R90.reuse, 0x4, RZ ;  /* 0x000000045a6b7824 */ /* 0x040fe200078e00ff */
[----:B------:R-:W-:Y:S01]  /*2c10*/  SHF.L.U64.HI R121, R90, 0x2, R93 ;  /* 0x000000025a797819 */ /* 0x000fe2000001025d */
[----:B------:R-:W-:Y:S01]  /*2c20*/  BSSY B1, `(.L_x_32) ;  /* 0x0000013000017945 */ /* 0x000fe20003800000 */
[----:B------:R-:W-:Y:S01]  /*2c30*/  ISETP.GT.AND P4, PT, R4, 0x8, PT ;  /* 0x000000080400780c */ /* 0x000fe20003f84270 */
[----:B------:R-:W-:Y:S01]  /*2c40*/  IMAD.X R57, R103, 0x1, R21, P1 ;  /* 0x0000000167397824 */ /* 0x000fe200008e0615 */
[----:B------:R-:W-:Y:S01]  /*2c50*/  IADD3 R20, P1, R107, R14, RZ ;  /* 0x0000000e6b147210 */ /* 0x000fe20007f3e0ff */
[----:B0-----:R-:W-:Y:S01]  /*2c60*/  IMAD.SHL.U32 R101, R91, 0x4, RZ ;  /* 0x000000045b657824 */ /* 0x001fe200078e00ff */
[----:B------:R-:W-:Y:S01]  /*2c70*/  P2R R119, PR, RZ, 0x10 ;  /* 0x00000010ff777803 */ /* 0x000fe20000000000 */
[----:B------:R-:W-:-:S04]  /*2c80*/  IMAD.WIDE.U32 R56, R19, R106, R56 ;  /* 0x0000006a13387225 */ /* 0x000fc800078e0038 */
[----:B------:R-:W-:Y:S01]  /*2c90*/  IMAD.X R21, R121, 0x1, R15, P1 ;  /* 0x0000000179157824 */ /* 0x000fe200008e060f */
[----:B------:R-:W-:Y:S01]  /*2ca0*/  ISETP.GT.AND P1, PT, R3, 0x8, P5 ;  /* 0x000000080300780c */ /* 0x000fe20002f24270 */
[----:B------:R-:W-:Y:S01]  /*2cb0*/  IMAD.IADD R13, R123, 0x1, R57 ;  /* 0x000000017b0d7824 */ /* 0x000fe200078e0239 */
[----:B------:R-:W-:-:S04]  /*2cc0*/  LEA R12, P2, R56, R104, 0x2 ;  /* 0x00000068380c7211 */ /* 0x000fc800078410ff */
[----:B------:R-:W-:Y:S01]  /*2cd0*/  LEA.HI.X R13, R56, R105, R13, 0x2, P2 ;  /* 0x00000069380d7211 */ /* 0x000fe200010f140d */
[----:B--2---:R-:W-:-:S04]  /*2ce0*/  FMUL R5, R118, R89 ;  /* 0x0000005976057220 */ /* 0x004fc80000400000 */
[----:B------:R-:W-:Y:S01]  /*2cf0*/  FFMA R57, R58, R88, R5 ;  /* 0x000000583a397223 */ /* 0x000fe20000000005 */
[----:B------:R-:W-:-:S04]  /*2d00*/  SHF.L.U64.HI R5, R91, 0x2, R92 ;  /* 0x000000025b057819 */ /* 0x000fc8000001025c */
[----:B------:R0:W-:Y:S01]  /*2d10*/  @P0 STG.E desc[UR36][R20.64], R57 ;  /* 0x0000003914000986 */ /* 0x0001e2000c101924 */
[----:B------:R-:W-:Y:S01]  /*2d20*/  IADD3 R6, P0, P2, R101, R14, R107 ;  /* 0x0000000e65067210 */ /* 0x000fe20007a1e06b */
[----:B------:R-:W-:-:S12]  /*2d30*/  @!P1 BRA `(.L_x_33) ;  /* 0x0000000000049947 */ /* 0x000fd80003800000 */
[----:B------:R2:W5:Y:S02]  /*2d40*/  LDG.E.LTC128B R118, desc[UR36][R12.64+0x4] ;  /* 0x000004240c767981 */ /* 0x000564000c1e1920 */
.L_x_33:
[----:B------:R-:W-:Y:S05]  /*2d50*/  BSYNC B1 ;  /* 0x0000000000017941 */ /* 0x000fea0003800000 */
.L_x_32:
[----:B-----5:R-:W-:Y:S01]  /*2d60*/  FMUL R56, R118, R89 ;  /* 0x0000005976387220 */ /* 0x020fe20000400000 */
[----:B------:R-:W-:Y:S01]  /*2d70*/  IADD3.X R7, R5, R15, R121, P0, P2 ;  /* 0x0000000f05077210 */ /* 0x000fe200007e4479 */
[----:B------:R-:W-:Y:S01]  /*2d80*/  BSSY B1, `(.L_x_34) ;  /* 0x0000008000017945 */ /* 0x000fe20003800000 */
[----:B------:R-:W-:Y:S01]  /*2d90*/  ISETP.GT.AND P0, PT, R3, RZ, P4 ;  /* 0x000000ff0300720c */ /* 0x000fe20002704270 */
[----:B------:R-:W-:Y:S01]  /*2da0*/  FFMA R59, R59, R88, R56 ;  /* 0x000000583b3b7223 */ /* 0x000fe20000000038 */
[----:B------:R-:W-:-:S04]  /*2db0*/  ISETP.GT.AND P3, PT, R4, 0x9, PT ;  /* 0x000000090400780c */ /* 0x000fc80003f64270 */
[----:B------:R3:W-:Y:S01]  /*2dc0*/  @P1 STG.E desc[UR36][R20.64+0x4], R59 ;  /* 0x0000043b14001986 */ /* 0x0007e2000c101924 */
[----:B------:R-:W-:-:S06]  /*2dd0*/  P2R R120, PR, RZ, 0x8 ;  /* 0x00000008ff787803 */ /* 0x000fcc0000000000 */
[----:B------:R-:W-:Y:S05]  /*2de0*/  @!P0 BRA `(.L_x_35) ;  /* 0x0000000000048947 */ /* 0x000fea0003800000 */
[----:B------:R4:W5:Y:S02]  /*2df0*/  LDG.E.LTC128B R118, desc[UR36][R8.64+0x20] ;  /* 0x0000202408767981 */ /* 0x000964000c1e1920 */
.L_x_35:
[----:B------:R-:W-:Y:S05]  /*2e00*/  BSYNC B1 ;  /* 0x0000000000017941 */ /* 0x000fea0003800000 */
.L_x_34:
[----:B0----5:R-:W-:Y:S01]  /*2e10*/  FMUL R57, R118, R89 ;  /* 0x0000005976397220 */ /* 0x021fe20000400000 */
[----:B------:R-:W-:Y:S01]  /*2e20*/  ISETP.GT.AND P1, PT, R3, RZ, P3 ;  /* 0x000000ff0300720c */ /* 0x000fe20001f24270 */
[----:B------:R-:W-:Y:S02]  /*2e30*/  BSSY B1, `(.L_x_36) ;  /* 0x0000005000017945 */ /* 0x000fe40003800000 */
[----:B------:R-:W-:-:S05]  /*2e40*/  FFMA R57, R60, R88, R57 ;  /* 0x000000583c397223 */ /* 0x000fca0000000039 */
[----:B------:R0:W-:Y:S05]  /*2e50*/  @P0 STG.E desc[UR36][R14.64+0x20], R57 ;  /* 0x000020390e000986 */ /* 0x0001ea000c101924 */
[----:B------:R-:W-:Y:S05]  /*2e60*/  @!P1 BRA `(.L_x_37) ;  /* 0x0000000000049947 */ /* 0x000fea0003800000 */
[----:B------:R0:W5:Y:S02]  /*2e70*/  LDG.E.LTC128B R118, desc[UR36][R8.64+0x24] ;  /* 0x0000242408767981 */ /* 0x000164000c1e1920 */
.L_x_37:
[----:B------:R-:W-:Y:S05]  /*2e80*/  BSYNC B1 ;  /* 0x0000000000017941 */ /* 0x000fea0003800000 */
.L_x_36:
[----:B-----5:R-:W-:Y:S01]  /*2e90*/  FMUL R56, R118, R89 ;  /* 0x0000005976387220 */ /* 0x020fe20000400000 */
[----:B------:R-:W-:Y:S01]  /*2ea0*/  ISETP.GT.AND P0, PT, R3, 0x8, P4 ;  /* 0x000000080300780c */ /* 0x000fe20002704270 */
[----:B------:R-:W-:Y:S02]  /*2eb0*/  BSSY B1, `(.L_x_38) ;  /* 0x0000005000017945 */ /* 0x000fe40003800000 */
[----:B------:R-:W-:-:S05]  /*2ec0*/  FFMA R61, R61, R88, R56 ;  /* 0x000000583d3d7223 */ /* 0x000fca0000000038 */
[----:B------:R0:W-:Y:S05]  /*2ed0*/  @P1 STG.E desc[UR36][R14.64+0x24], R61 ;  /* 0x0000243d0e001986 */ /* 0x0001ea000c101924 */
[----:B------:R-:W-:Y:S05]  /*2ee0*/  @!P0 BRA `(.L_x_39) ;  /* 0x0000000000048947 */ /* 0x000fea0003800000 */
[----:B------:R0:W5:Y:S02]  /*2ef0*/  LDG.E.LTC128B R118, desc[UR36][R12.64+0x20] ;  /* 0x000020240c767981 */ /* 0x000164000c1e1920 */
.L_x_39:
[----:B------:R-:W-:Y:S05]  /*2f00*/  BSYNC B1 ;  /* 0x0000000000017941 */ /* 0x000fea0003800000 */
.L_x_38:
[----:B0----5:R-:W-:Y:S01]  /*2f10*/  FMUL R57, R118, R89 ;  /* 0x0000005976397220 */ /* 0x021fe20000400000 */
[----:B------:R-:W-:Y:S01]  /*2f20*/  ISETP.GT.AND P1, PT, R3, 0x8, P3 ;  /* 0x000000080300780c */ /* 0x000fe20001f24270 */
[----:B------:R-:W-:Y:S02]  /*2f30*/  BSSY B1, `(.L_x_40) ;  /* 0x0000005000017945 */ /* 0x000fe40003800000 */
[----:B------:R-:W-:-:S05]  /*2f40*/  FFMA R57, R62, R88, R57 ;  /* 0x000000583e397223 */ /* 0x000fca0000000039 */
[----:B------:R0:W-:Y:S05]  /*2f50*/  @P0 STG.E desc[UR36][R20.64+0x20], R57 ;  /* 0x0000203914000986 */ /* 0x0001ea000c101924 */
[----:B------:R-:W-:Y:S05]  /*2f60*/  @!P1 BRA `(.L_x_41) ;  /* 0x0000000000049947 */ /* 0x000fea0003800000 */
[----:B------:R0:W5:Y:S02]  /*2f70*/  LDG.E.LTC128B R118, desc[UR36][R12.64+0x24] ;  /* 0x000024240c767981 */ /* 0x000164000c1e1920 */
.L_x_41:
[----:B------:R-:W-:Y:S05]  /*2f80*/  BSYNC B1 ;  /* 0x0000000000017941 */ /* 0x000fea0003800000 */
.L_x_40:
[----:B-----5:R-:W-:Y:S01]  /*2f90*/  FMUL R56, R118, R89 ;  /* 0x0000005976387220 */ /* 0x020fe20000400000 */
[----:B------:R-:W-:Y:S01]  /*2fa0*/  IADD3 R121, P0, R112, 0x80, RZ ;  /* 0x0000008070797810 */ /* 0x000fe20007f1e0ff */
[----:B------:R-:W-:Y:S01]  /*2fb0*/  BSSY B1, `(.L_x_42) ;  /* 0x000000c000017945 */ /* 0x000fe20003800000 */
[----:B------:R-:W-:Y:S01]  /*2fc0*/  ISETP.GT.AND P2, PT, R4, 0x10, PT ;  /* 0x000000100400780c */ /* 0x000fe20003f44270 */
[----:B0-----:R-:W-:Y:S02]  /*2fd0*/  FFMA R57, R63, R88, R56 ;  /* 0x000000583f397223 */ /* 0x001fe40000000038 */
[----:B------:R-:W-:Y:S01]  /*2fe0*/  IMAD.X R113, RZ, RZ, R113, P0 ;  /* 0x000000ffff717224 */ /* 0x000fe200000e0671 */
[----:B------:R-:W-:Y:S01]  /*2ff0*/  ISETP.GT.AND P0, PT, R3, RZ, P2 ;  /* 0x000000ff0300720c */ /* 0x000fe20001704270 */
[----:B---3--:R-:W-:Y:S01]  /*3000*/  IMAD.WIDE.U32 R58, R121, R10, R102 ;  /* 0x0000000a793a7225 */ /* 0x008fe200078e0066 */
[----:B------:R0:W-:Y:S01]  /*3010*/  @P1 STG.E desc[UR36][R20.64+0x24], R57 ;  /* 0x0000243914001986 */ /* 0x0001e2000c101924 */
[----:B------:R-:W-:-:S02]  /*3020*/  P2R R112, PR, RZ, 0x4 ;  /* 0x00000004ff707803 */ /* 0x000fc40000000000 */
[----:B------:R-:W-:-:S04]  /*3030*/  IMAD R56, R113, R10, RZ ;  /* 0x0000000a71387224 */ /* 0x000fc800078e02ff */
[----:B------:R-:W-:-:S04]  /*3040*/  IMAD R63, R121, R11, R56 ;  /* 0x0000000b793f7224 */ /* 0x000fc800078e0238 */
[----:B------:R-:W-:Y:S05]  /*3050*/  @!P0 BRA `(.L_x_43) ;  /* 0x0000000000048947 */ /* 0x000fea0003800000 */
[----:B------:R3:W5:Y:S02]  /*3060*/  LDG.E.LTC128B R118, desc[UR36][R8.64+0x40] ;  /* 0x0000402408767981 */ /* 0x000764000c1e1920 */
.L_x_43:
[----:B------:R-:W-:Y:S05]  /*3070*/  BSYNC B1 ;  /* 0x0000000000017941 */ /* 0x000fea0003800000 */
.L_x_42:
[----:B-----5:R-:W-:Y:S01]  /*3080*/  FMUL R11, R118, R89 ;  /* 0x00000059760b7220 */ /* 0x020fe20000400000 */
[----:B------:R-:W-:Y:S01]  /*3090*/  IMAD.IADD R59, R63, 0x1, R59 ;  /* 0x000000013f3b7824 */ /* 0x000fe200078e023b */
[----:B------:R-:W-:Y:S01]  /*30a0*/  ISETP.GT.AND P1, PT, R4, 0x11, PT ;  /* 0x000000110400780c */ /* 0x000fe20003f24270 */
[----:B0-----:R-:W-:-:S04]  /*30b0*/  IMAD.WIDE.U32 R56, R121, R10, R108 ;  /* 0x0000000a79387225 */ /* 0x001fc800078e006c */
[----:B------:R-:W-:Y:S01]  /*30c0*/  FFMA R107, R64, R88, R11 ;  /* 0x00000058406b7223 */ /* 0x000fe2000000000b */
[----:B------:R-:W-:Y:S01]  /*30d0*/  BSSY B1, `(.L_x_44) ;  /* 0x0000019000017945 */ /* 0x000fe20003800000 */
[----:B------:R-:W-:Y:S01]  /*30e0*/  IMAD.WIDE.U32 R60, R19, R106, R58 ;  /* 0x0000006a133c7225 */ /* 0x000fe200078e003a */
[----:B------:R-:W-:Y:S02]  /*30f0*/  IADD3 R11, R57, R63, RZ ;  /* 0x0000003f390b7210 */ /* 0x000fe40007ffe0ff */
[----:B------:R0:W-:Y:S01]  /*3100*/  @P0 STG.E desc[UR36][R14.64+0x40], R107 ;  /* 0x0000406b0e000986 */ /* 0x0001e2000c101924 */
[----:B------:R-:W-:Y:S01]  /*3110*/  LEA R58, P0, R56, R104, 0x2 ;  /* 0x00000068383a7211 */ /* 0x000fe200078010ff */
[----:B------:R-:W-:-:S03]  /*3120*/  IMAD.WIDE.U32 R114, R121, R10, R114 ;  /* 0x0000000a79727225 */ /* 0x000fc600078e0072 */
[----:B------:R-:W-:Y:S01]  /*3130*/  LEA.HI.X R59, R56, R105, R11, 0x2, P0 ;  /* 0x00000069383b7211 */ /* 0x000fe200000f140b */
[----:B------:R-:W-:Y:S01]  /*3140*/  IMAD.IADD R11, R123, 0x1, R61 ;  /* 0x000000017b0b7824 */ /* 0x000fe200078e023d */
[----:B------:R-:W-:Y:S01]  /*3150*/  LEA R10, P0, R60, R104, 0x2 ;  /* 0x000000683c0a7211 */ /* 0x000fe200078010ff */
[----:B------:R-:W-:-:S03]  /*3160*/  IMAD.IADD R63, R63, 0x1, R115 ;  /* 0x000000013f3f7824 */ /* 0x000fc600078e0273 */
[----:B------:R-:W-:Y:S02]  /*3170*/  LEA.HI.X R11, R60, R105, R11, 0x2, P0 ;  /* 0x000000693c0b7211 */ /* 0x000fe400000f140b */
[----:B------:R-:W-:-:S05]  /*3180*/  IADD3 R110, P0, R110, R114, RZ ;  /* 0x000000726e6e7210 */ /* 0x000fca0007f1e0ff */
[----:B------:R-:W-:Y:S01]  /*3190*/  IMAD.X R108, R63, 0x1, R109, P0 ;  /* 0x000000013f6c7824 */ /* 0x000fe200000e066d */
[----:B------:R-:W-:-:S05]  /*31a0*/  IADD3 R56, P0, R102, R114, RZ ;  /* 0x0000007266387210 */ /* 0x000fca0007f1e0ff */
[----:B------:R-:W-:Y:S01]  /*31b0*/  IMAD.X R57, R103, 0x1, R63, P0 ;  /* 0x0000000167397824 */ /* 0x000fe200000e063f */
[C---:B------:R-:W-:Y:S02]  /*31c0*/  LEA R60, P0, R110.reuse, R104, 0x2 ;  /* 0x000000686e3c7211 */ /* 0x040fe400078010ff */
[----:B------:R-:W-:Y:S01]  /*31d0*/  P2R R103, PR, RZ, 0x2 ;  /* 0x00000002ff677803 */ /* 0x000fe20000000000 */
[----:B0-----:R-:W-:Y:S01]  /*31e0*/  IMAD.WIDE.U32 R106, R19, R106, R56 ;  /* 0x0000006a136a7225 */ /* 0x001fe200078e0038 */
[----:B------:R-:W-:-:S03]  /*31f0*/  LEA.HI.X R61, R110, R105, R108, 0x2, P0 ;  /* 0x000000696e3d7211 */ /* 0x000fc600000f146c */
[----:B------:R-:W-:Y:S01]  /*3200*/  IMAD.IADD R19, R123, 0x1, R107 ;  /* 0x000000017b137824 */ /* 0x000fe200078e026b */
[----:B------:R-:W-:-:S04]  /*3210*/  LEA R56, P0, R106, R104, 0x2 ;  /* 0x000000686a387211 */ /* 0x000fc800078010ff */
[----:B------:R-:W-:Y:S02]  /*3220*/  LEA.HI.X R57, R106, R105, R19, 0x2, P0 ;  /* 0x000000696a397211 */ /* 0x000fe400000f1413 */
[----:B------:R-:W-:-:S13]  /*3230*/  ISETP.GT.AND P0, PT, R3, RZ, P1 ;  /* 0x000000ff0300720c */ /* 0x000fda0000f04270 */
[----:B------:R-:W-:Y:S05]  /*3240*/  @!P0 BRA `(.L_x_45) ;  /* 0x0000000000048947 */ /* 0x000fea0003800000 */
[----:B------:R0:W5:Y:S02]  /*3250*/  LDG.E.LTC128B R118, desc[UR36][R8.64+0x44] ;  /* 0x0000442408767981 */ /* 0x000164000c1e1920 */
.L_x_45:
[----:B------:R-:W-:Y:S05]  /*3260*/  BSYNC B1 ;  /* 0x0000000000017941 */ /* 0x000fea0003800000 */
.L_x_44:
[----:B-----5:R-:W-:Y:S01]  /*3270*/  FMUL R62, R118, R89 ;  /* 0x00000059763e7220 */ /* 0x020fe20000400000 */
[----:B------:R-:W-:Y:S03]  /*3280*/  BSSY B1, `(.L_x_46) ;  /* 0x0000006000017945 */ /* 0x000fe60003800000 */
[----:B------:R-:W-:-:S05]  /*3290*/  FFMA R65, R65, R88, R62 ;  /* 0x0000005841417223 */ /* 0x000fca000000003e */
[----:B------:R0:W-:Y:S01]  /*32a0*/  @P0 STG.E desc[UR36][R14.64+0x44], R65 ;  /* 0x000044410e000986 */ /* 0x0001e2000c101924 */
[----:B------:R-:W-:-:S13]  /*32b0*/  ISETP.GT.AND P0, PT, R3, 0x8, P2 ;  /* 0x000000080300780c */ /* 0x000fda0001704270 */
[----:B0-----:R-:W-:Y:S05]  /*32c0*/  @!P0 BRA `(.L_x_47) ;  /* 0x0000000000048947 */ /* 0x001fea0003800000 */
[----:B------:R0:W5:Y:S02]  /*32d0*/  LDG.E.LTC128B R118, desc[UR36][R12.64+0x40] ;  /* 0x000040240c767981 */ /* 0x000164000c1e1920 */
.L_x_47:
[----:B------:R-:W-:Y:S05]  /*32e0*/  BSYNC B1 ;  /* 0x0000000000017941 */ /* 0x000fea0003800000 */
.L_x_46:
[----:B-----5:R-:W-:Y:S01]  /*32f0*/  FMUL R19, R118, R89 ;  /* 0x0000005976137220 */ /* 0x020fe20000400000 */
[----:B------:R-:W-:Y:S03]  /*3300*/  BSSY B1, `(.L_x_48) ;  /* 0x0000006000017945 */ /* 0x000fe60003800000 */
[----:B------:R-:W-:-:S05]  /*3310*/  FFMA R19, R66, R88, R19 ;  /* 0x0000005842137223 */ /* 0x000fca0000000013 */
[----:B------:R0:W-:Y:S01]  /*3320*/  @P0 STG.E desc[UR36][R20.64+0x40], R19 ;  /* 0x0000401314000986 */ /* 0x0001e2000c101924 */
[----:B------:R-:W-:-:S13]  /*3330*/  ISETP.GT.AND P0, PT, R3, 0x8, P1 ;  /* 0x000000080300780c */ /* 0x000fda0000f04270 */
[----:B0-----:R-:W-:Y:S05]  /*3340*/  @!P0 BRA `(.L_x_49) ;  /* 0x0000000000048947 */ /* 0x001fea0003800000 */
[----:B------:R0:W5:Y:S02]  /*3350*/  LDG.E.LTC128B R118, desc[UR36][R12.64+0x44] ;  /* 0x000044240c767981 */ /* 0x000164000c1e1920 */
.L_x_49:
[----:B------:R-:W-:Y:S05]  /*3360*/  BSYNC B1 ;  /* 0x0000000000017941 */ /* 0x000fea0003800000 */
.L_x_48:
[----:B-----5:R-:W-:Y:S01]  /*3370*/  FMUL R62, R118, R89 ;  /* 0x00000059763e7220 */ /* 0x020fe20000400000 */
[----:B------:R-:W-:Y:S01]  /*3380*/  ISETP.GT.AND P2, PT, R4, 0x18, PT ;  /* 0x000000180400780c */ /* 0x000fe20003f44270 */
[----:B------:R-:W-:Y:S02]  /*3390*/  BSSY B1, `(.L_x_50) ;  /* 0x0000007000017945 */ /* 0x000fe40003800000 */
[----:B------:R-:W-:Y:S01]  /*33a0*/  FFMA R67, R67, R88, R62 ;  /* 0x0000005843437223 */ /* 0x000fe2000000003e */
[----:B------:R-:W-:-:S04]  /*33b0*/  P2R R102, PR, RZ, 0x4 ;  /* 0x00000004ff667803 */ /* 0x000fc80000000000 */
[----:B------:R0:W-:Y:S01]  /*33c0*/  @P0 STG.E desc[UR36][R20.64+0x44], R67 ;  /* 0x0000444314000986 */ /* 0x0001e2000c101924 */
[----:B------:R-:W-:-:S13]  /*33d0*/  ISETP.GT.AND P0, PT, R3, RZ, P2 ;  /* 0x000000ff0300720c */ /* 0x000fda0001704270 */
[----:B0-----:R-:W-:Y:S05]  /*33e0*/  @!P0 BRA `(.L_x_51) ;  /* 0x0000000000048947 */ /* 0x001fea0003800000 */
[----:B------:R0:W5:Y:S02]  /*33f0*/  LDG.E.LTC128B R118, desc[UR36][R8.64+0x60] ;  /* 0x0000602408767981 */ /* 0x000164000c1e1920 */
.L_x_51:
[----:B------:R-:W-:Y:S05]  /*3400*/  BSYNC B1 ;  /* 0x0000000000017941 */ /* 0x000fea0003800000 */
.L_x_50:
        /* <DEDUP_REMOVED lines=9> */
.L_x_53:
[----:B------:R-:W-:Y:S05]  /*34a0*/  BSYNC B1 ;  /* 0x0000000000017941 */ /* 0x000fea0003800000 */
.L_x_52:
[----:B-----5:R-:W-:Y:S01]  /*34b0*/  FMUL R62, R118, R89 ;  /* 0x00000059763e7220 */ /* 0x020fe20000400000 */
[----:B------:R-:W-:Y:S03]  /*34c0*/  BSSY B1, `(.L_x_54) ;  /* 0x0000006000017945 */ /* 0x000fe60003800000 */
[----:B------:R-:W-:-:S05]  /*34d0*/  FFMA R69, R69, R88, R62 ;  /* 0x0000005845457223 */ /* 0x000fca000000003e */
[----:B------:R0:W-:Y:S01]  /*34e0*/  @P0 STG.E desc[UR36][R14.64+0x64], R69 ;  /* 0x000064450e000986 */ /* 0x0001e2000c101924 */
[----:B------:R-:W-:-:S13]  /*34f0*/  ISETP.GT.AND P0, PT, R3, 0x8, P2 ;  /* 0x000000080300780c */ /* 0x000fda0001704270 */
[----:B0-----:R-:W-:Y:S05]  /*3500*/  @!P0 BRA `(.L_x_55) ;  /* 0x0000000000048947 */ /* 0x001fea0003800000 */
[----:B------:R0:W5:Y:S02]  /*3510*/  LDG.E.LTC128B R118, desc[UR36][R12.64+0x60] ;  /* 0x000060240c767981 */ /* 0x000164000c1e1920 */
.L_x_55:
[----:B------:R-:W-:Y:S05]  /*3520*/  BSYNC B1 ;  /* 0x0000000000017941 */ /* 0x000fea0003800000 */
.L_x_54:
[----:B-----5:R-:W-:Y:S01]  /*3530*/  FMUL R19, R118, R89 ;  /* 0x0000005976137220 */ /* 0x020fe20000400000 */
[----:B------:R-:W-:Y:S03]  /*3540*/  BSSY B1, `(.L_x_56) ;  /* 0x0000006000017945 */ /* 0x000fe60003800000 */
[----:B------:R-:W-:-:S05]  /*3550*/  FFMA R19, R70, R88, R19 ;  /* 0x0000005846137223 */ /* 0x000fca0000000013 */
[----:B------:R0:W-:Y:S01]  /*3560*/  @P0 STG.E desc[UR36][R20.64+0x60], R19 ;  /* 0x0000601314000986 */ /* 0x0001e2000c101924 */
[----:B------:R-:W-:-:S13]  /*3570*/  ISETP.GT.AND P0, PT, R3, 0x8, P1 ;  /* 0x000000080300780c */ /* 0x000fda0000f04270 */
[----:B0-----:R-:W-:Y:S05]  /*3580*/  @!P0 BRA `(.L_x_57) ;  /* 0x0000000000048947 */ /* 0x001fea0003800000 */
[----:B------:R0:W5:Y:S02]  /*3590*/  LDG.E.LTC128B R118, desc[UR36][R12.64+0x64] ;  /* 0x000064240c767981 */ /* 0x000164000c1e1920 */
.L_x_57:
[----:B------:R-:W-:Y:S05]  /*35a0*/  BSYNC B1 ;  /* 0x0000000000017941 */ /* 0x000fea0003800000 */
.L_x_56:
        /* <DEDUP_REMOVED lines=9> */
.L_x_59:
[----:B------:R-:W-:Y:S05]  /*3640*/  BSYNC B1 ;  /* 0x0000000000017941 */ /* 0x000fea0003800000 */
.L_x_58:
        /* <DEDUP_REMOVED lines=9> */
.L_x_61:
[----:B------:R-:W-:Y:S05]  /*36e0*/  BSYNC B1 ;  /* 0x0000000000017941 */ /* 0x000fea0003800000 */
.L_x_60:
[----:B-----5:R-:W-:Y:S01]  /*36f0*/  FMUL R62, R118, R89 ;  /* 0x00000059763e7220 */ /* 0x020fe20000400000 */
[----:B------:R-:W-:Y:S03]  /*3700*/  BSSY B1, `(.L_x_62) ;  /* 0x0000006000017945 */ /* 0x000fe60003800000 */
[----:B------:R-:W-:-:S05]  /*3710*/  FFMA R73, R73, R88, R62 ;  /* 0x0000005849497223 */ /* 0x000fca000000003e */
[----:B------:R0:W-:Y:S01]  /*3720*/  @P0 STG.E desc[UR36][R14.64+0x84], R73 ;  /* 0x000084490e000986 */ /* 0x0001e2000c101924 */
[----:B------:R-:W-:-:S13]  /*3730*/  ISETP.GT.AND P0, PT, R3, 0x8, P2 ;  /* 0x000000080300780c */ /* 0x000fda0001704270 */
[----:B0-----:R-:W-:Y:S05]  /*3740*/  @!P0 BRA `(.L_x_63) ;  /* 0x0000000000048947 */ /* 0x001fea0003800000 */
[----:B------:R0:W5:Y:S02]  /*3750*/  LDG.E.LTC128B R118, desc[UR36][R12.64+0x80] ;  /* 0x000080240c767981 */ /* 0x000164000c1e1920 */
.L_x_63:
[----:B------:R-:W-:Y:S05]  /*3760*/  BSYNC B1 ;  /* 0x0000000000017941 */ /* 0x000fea0003800000 */
.L_x_62:
[----:B-----5:R-:W-:Y:S01]  /*3770*/  FMUL R19, R118, R89 ;  /* 0x0000005976137220 */ /* 0x020fe20000400000 */
[----:B------:R-:W-:Y:S03]  /*3780*/  BSSY B1, `(.L_x_64) ;  /* 0x0000006000017945 */ /* 0x000fe60003800000 */
[----:B------:R-:W-:-:S05]  /*3790*/  FFMA R19, R74, R88, R19 ;  /* 0x000000584a137223 */ /* 0x000fca0000000013 */
[----:B------:R0:W-:Y:S01]  /*37a0*/  @P0 STG.E desc[UR36][R20.64+0x80], R19 ;  /* 0x0000801314000986 */ /* 0x0001e2000c101924 */
[----:B------:R-:W-:-:S13]  /*37b0*/  ISETP.GT.AND P0, PT, R3, 0x8, P1 ;  /* 0x000000080300780c */ /* 0x000fda0000f04270 */
[----:B0-----:R-:W-:Y:S05]  /*37c0*/  @!P0 BRA `(.L_x_65) ;  /* 0x0000000000048947 */ /* 0x001fea0003800000 */
[----:B------:R0:W5:Y:S02]  /*37d0*/  LDG.E.LTC128B R118, desc[UR36][R12.64+0x84] ;  /* 0x000084240c767981 */ /* 0x000164000c1e1920 */
.L_x_65:
[----:B------:R-:W-:Y:S05]  /*37e0*/  BSYNC B1 ;  /* 0x0000000000017941 */ /* 0x000fea0003800000 */
.L_x_64:
        /* <DEDUP_REMOVED lines=9> */
.L_x_67:
[----:B------:R-:W-:Y:S05]  /*3880*/  BSYNC B1 ;  /* 0x0000000000017941 */ /* 0x000fea0003800000 */
.L_x_66:
[----:B-----5:R-:W-:Y:S01]  /*3890*/  FMUL R19, R118, R89 ;  /* 0x0000005976137220 */ /* 0x020fe20000400000 */
[----:B------:R-:W-:Y:S01]  /*38a0*/  ISETP.GT.AND P5, PT, R4, 0x29, PT ;  /* 0x000000290400780c */ /* 0x000fe20003fa4270 */
[----:B------:R-:W-:Y:S02]  /*38b0*/  BSSY B1, `(.L_x_68) ;  /* 0x0000007000017945 */ /* 0x000fe40003800000 */
[----:B------:R-:W-:-:S05]  /*38c0*/  FFMA R19, R76, R88, R19 ;  /* 0x000000584c137223 */ /* 0x000fca0000000013 */
[----:B------:R1:W-:Y:S01]  /*38d0*/  @P0 STG.E desc[UR36][R14.64+0xa0], R19 ;  /* 0x0000a0130e000986 */ /* 0x0003e2000c101924 */
[----:B------:R-:W-:Y:S02]  /*38e0*/  ISETP.GT.AND P0, PT, R3, RZ, P5 ;  /* 0x000000ff0300720c */ /* 0x000fe40002f04270 */
[----:B-1----:R-:W-:-:S11]  /*38f0*/  P2R R19, PR, RZ, 0x20 ;  /* 0x00000020ff137803 */ /* 0x002fd60000000000 */
[----:B------:R-:W-:Y:S05]  /*3900*/  @!P0 BRA `(.L_x_69) ;  /* 0x0000000000048947 */ /* 0x000fea0003800000 */
[----:B------:R1:W5:Y:S02]  /*3910*/  LDG.E.LTC128B R118, desc[UR36][R8.64+0xa4] ;  /* 0x0000a42408767981 */ /* 0x000364000c1e1920 */
.L_x_69:
[----:B------:R-:W-:Y:S05]  /*3920*/  BSYNC B1 ;  /* 0x0000000000017941 */ /* 0x000fea0003800000 */
.L_x_68:
[----:B-----5:R-:W-:Y:S01]  /*3930*/  FMUL R62, R118, R89 ;  /* 0x00000059763e7220 */ /* 0x020fe20000400000 */
[----:B------:R-:W-:Y:S03]  /*3940*/  BSSY B1, `(.L_x_70) ;  /* 0x0000006000017945 */ /* 0x000fe60003800000 */
[----:B------:R-:W-:-:S05]  /*3950*/  FFMA R77, R77, R88, R62 ;  /* 0x000000584d4d7223 */ /* 0x000fca000000003e */
[----:B------:R0:W-:Y:S01]  /*3960*/  @P0 STG.E desc[UR36][R14.64+0xa4], R77 ;  /* 0x0000a44d0e000986 */ /* 0x0001e2000c101924 */
[----:B------:R-:W-:-:S13]  /*3970*/  ISETP.GT.AND P0, PT, R3, 0x8, P1 ;  /* 0x000000080300780c */ /* 0x000fda0000f04270 */
[----:B0-----:R-:W-:Y:S05]  /*3980*/  @!P0 BRA `(.L_x_71) ;  /* 0x0000000000048947 */ /* 0x001fea0003800000 */
[----:B------:R0:W5:Y:S02]  /*3990*/  LDG.E.LTC128B R118, desc[UR36][R12.64+0xa0] ;  /* 0x0000a0240c767981 */ /* 0x000164000c1e1920 */
.L_x_71:
[----:B------:R-:W-:Y:S05]  /*39a0*/  BSYNC B1 ;  /* 0x0000000000017941 */ /* 0x000fea0003800000 */
.L_x_70:
[----:B-----5:R-:W-:Y:S01]  /*39b0*/  FMUL R19, R118, R89 ;  /* 0x0000005976137220 */ /* 0x020fe20000400000 */
[----:B------:R-:W-:Y:S03]  /*39c0*/  BSSY B1, `(.L_x_72) ;  /* 0x0000006000017945 */ /* 0x000fe60003800000 */
[----:B------:R-:W-:-:S05]  /*39d0*/  FFMA R19, R78, R88, R19 ;  /* 0x000000584e137223 */ /* 0x000fca0000000013 */
[----:B------:R0:W-:Y:S01]  /*39e0*/  @P0 STG.E desc[UR36][R20.64+0xa0], R19 ;  /* 0x0000a01314000986 */ /* 0x0001e2000c101924 */
[----:B------:R-:W-:-:S13]  /*39f0*/  ISETP.GT.AND P0, PT, R3, 0x8, P5 ;  /* 0x000000080300780c */ /* 0x000fda0002f04270 */
[----:B0-----:R-:W-:Y:S05]  /*3a00*/  @!P0 BRA `(.L_x_73) ;  /* 0x0000000000048947 */ /* 0x001fea0003800000 */
[----:B------:R0:W5:Y:S02]  /*3a10*/  LDG.E.LTC128B R118, desc[UR36][R12.64+0xa4] ;  /* 0x0000a4240c767981 */ /* 0x000164000c1e1920 */
.L_x_73:
[----:B------:R-:W-:Y:S05]  /*3a20*/  BSYNC B1 ;  /* 0x0000000000017941 */ /* 0x000fea0003800000 */
.L_x_72:
[----:B-----5:R-:W-:Y:S01]  /*3a30*/  FMUL R62, R118, R89 ;  /* 0x00000059763e7220 */ /* 0x020fe20000400000 */
[----:B------:R-:W-:Y:S01]  /*3a40*/  ISETP.GT.AND P3, PT, R4, 0x30, PT ;  /* 0x000000300400780c */ /* 0x000fe20003f64270 */
[----:B------:R-:W-:Y:S02]  /*3a50*/  BSSY B1, `(.L_x_74) ;  /* 0x0000006000017945 */ /* 0x000fe40003800000 */
[----:B------:R-:W-:-:S05]  /*3a60*/  FFMA R79, R79, R88, R62 ;  /* 0x000000584f4f7223 */ /* 0x000fca000000003e */
[----:B------:R0:W-:Y:S01]  /*3a70*/  @P0 STG.E desc[UR36][R20.64+0xa4], R79 ;  /* 0x0000a44f14000986 */ /* 0x0001e2000c101924 */
[----:B------:R-:W-:-:S13]  /*3a80*/  ISETP.GT.AND P0, PT, R3, RZ, P3 ;  /* 0x000000ff0300720c */ /* 0x000fda0001f04270 */
[----:B0-----:R-:W-:Y:S05]  /*3a90*/  @!P0 BRA `(.L_x_75) ;  /* 0x0000000000048947 */ /* 0x001fea0003800000 */
[----:B------:R0:W5:Y:S02]  /*3aa0*/  LDG.E.LTC128B R118, desc[UR36][R8.64+0xc0] ;  /* 0x0000c02408767981 */ /* 0x000164000c1e1920 */
.L_x_75:
[----:B------:R-:W-:Y:S05]  /*3ab0*/  BSYNC B1 ;  /* 0x0000000000017941 */ /* 0x000fea0003800000 */
.L_x_74:
        /* <DEDUP_REMOVED lines=8> */
.L_x_77:
[----:B------:R-:W-:Y:S05]  /*3b40*/  BSYNC B1 ;  /* 0x0000000000017941 */ /* 0x000fea0003800000 */
.L_x_76:
[----:B-----5:R-:W-:Y:S01]  /*3b50*/  FMUL R62, R118, R89 ;  /* 0x00000059763e7220 */ /* 0x020fe20000400000 */
[----:B------:R-:W-:Y:S03]  /*3b60*/  BSSY B1, `(.L_x_78) ;  /* 0x0000006000017945 */ /* 0x000fe60003800000 */
[----:B------:R-:W-:-:S05]  /*3b70*/  FFMA R81, R81, R88, R62 ;  /* 0x0000005851517223 */ /* 0x000fca000000003e */
[----:B------:R0:W-:Y:S01]  /*3b80*/  @P0 STG.E desc[UR36][R14.64+0xc4], R81 ;  /* 0x0000c4510e000986 */ /* 0x0001e2000c101924 */
[----:B------:R-:W-:-:S13]  /*3b90*/  ISETP.GT.AND P0, PT, R3, 0x8, P3 ;  /* 0x000000080300780c */ /* 0x000fda0001f04270 */
[----:B0-----:R-:W-:Y:S05]  /*3ba0*/  @!P0 BRA `(.L_x_79) ;  /* 0x0000000000048947 */ /* 0x001fea0003800000 */
[----:B------:R0:W5:Y:S02]  /*3bb0*/  LDG.E.LTC128B R118, desc[UR36][R12.64+0xc0] ;  /* 0x0000c0240c767981 */ /* 0x000164000c1e1920 */
.L_x_79:
[----:B------:R-:W-:Y:S05]  /*3bc0*/  BSYNC B1 ;  /* 0x0000000000017941 */ /* 0x000fea0003800000 */
.L_x_78:
[----:B-----5:R-:W-:Y:S01]  /*3bd0*/  FMUL R19, R118, R89 ;  /* 0x0000005976137220 */ /* 0x020fe20000400000 */
[----:B------:R-:W-:Y:S03]  /*3be0*/  BSSY B1, `(.L_x_80) ;  /* 0x0000006000017945 */ /* 0x000fe60003800000 */
[----:B------:R-:W-:-:S05]  /*3bf0*/  FFMA R19, R82, R88, R19 ;  /* 0x0000005852137223 */ /* 0x000fca0000000013 */
[----:B------:R0:W-:Y:S01]  /*3c00*/  @P0 STG.E desc[UR36][R20.64+0xc0], R19 ;  /* 0x0000c01314000986 */ /* 0x0001e2000c101924 */
[----:B------:R-:W-:-:S13]  /*3c10*/  ISETP.GT.AND P0, PT, R3, 0x8, P2 ;  /* 0x000000080300780c */ /* 0x000fda0001704270 */
[----:B0-----:R-:W-:Y:S05]  /*3c20*/  @!P0 BRA `(.L_x_81) ;  /* 0x0000000000048947 */ /* 0x001fea0003800000 */
[----:B------:R0:W5:Y:S02]  /*3c30*/  LDG.E.LTC128B R118, desc[UR36][R12.64+0xc4] ;  /* 0x0000c4240c767981 */ /* 0x000164000c1e1920 */
.L_x_81:
[----:B------:R-:W-:Y:S05]  /*3c40*/  BSYNC B1 ;  /* 0x0000000000017941 */ /* 0x000fea0003800000 */
.L_x_80:
        /* <DEDUP_REMOVED lines=8> */
.L_x_83:
[----:B------:R-:W-:Y:S05]  /*3cd0*/  BSYNC B1 ;  /* 0x0000000000017941 */ /* 0x000fea0003800000 */
.L_x_82:
[----:B-----5:R-:W-:Y:S01]  /*3ce0*/  FMUL R19, R118, R89 ;  /* 0x0000005976137220 */ /* 0x020fe20000400000 */
[----:B------:R-:W-:Y:S03]  /*3cf0*/  BSSY B1, `(.L_x_84) ;  /* 0x000000d000017945 */ /* 0x000fe60003800000 */
[----:B------:R-:W-:-:S05]  /*3d00*/  FFMA R19, R84, R88, R19 ;  /* 0x0000005854137223 */ /* 0x000fca0000000013 */
[----:B------:R0:W-:Y:S01]  /*3d10*/  @P0 STG.E desc[UR36][R14.64+0xe0], R19 ;  /* 0x0000e0130e000986 */ /* 0x0001e2000c101924 */
[----:B------:R-:W-:-:S05]  /*3d20*/  IADD3 R64, P0, R101, R20, RZ ;  /* 0x0000001465407210 */ /* 0x000fca0007f1e0ff */
[----:B------:R-:W-:Y:S01]  /*3d30*/  IMAD.X R65, R5, 0x1, R21, P0 ;  /* 0x0000000105417824 */ /* 0x000fe200000e0615 */
[----:B------:R-:W-:-:S05]  /*3d40*/  IADD3 R66, P0, R101, R20, RZ ;  /* 0x0000001465427210 */ /* 0x000fca0007f1e0ff */
[----:B------:R-:W-:Y:S01]  /*3d50*/  IMAD.X R67, R5, 0x1, R21, P0 ;  /* 0x0000000105437824 */ /* 0x000fe200000e0615 */
[----:B------:R-:W-:-:S04]  /*3d60*/  IADD3 R62, P0, R101, R14, RZ ;  /* 0x0000000e653e7210 */ /* 0x000fc80007f1e0ff */
[----:B------:R-:W-:Y:S02]  /*3d70*/  IADD3.X R63, R5, R15, RZ, P0, !PT ;  /* 0x0000000f053f7210 */ /* 0x000fe400007fe4ff */
[----:B------:R-:W-:-:S04]  /*3d80*/  ISETP.GT.AND P0, PT, R4, 0x39, PT ;  /* 0x000000390400780c */ /* 0x000fc80003f04270 */
[----:B------:R-:W-:-:S13]  /*3d90*/  ISETP.GT.AND P4, PT, R3, RZ, P0 ;  /* 0x000000ff0300720c */ /* 0x000fda0000784270 */
[----:B0-----:R-:W-:Y:S05]  /*3da0*/  @!P4 BRA `(.L_x_85) ;  /* 0x000000000004c947 */ /* 0x001fea0003800000 */
[----:B------:R0:W5:Y:S02]  /*3db0*/  LDG.E.LTC128B R118, desc[UR36][R8.64+0xe4] ;  /* 0x0000e42408767981 */ /* 0x000164000c1e1920 */
.L_x_85:
[----:B------:R-:W-:Y:S05]  /*3dc0*/  BSYNC B1 ;  /* 0x0000000000017941 */ /* 0x000fea0003800000 */
.L_x_84:
[----:B-----5:R-:W-:Y:S01]  /*3dd0*/  FMUL R4, R118, R89 ;  /* 0x0000005976047220 */ /* 0x020fe20000400000 */
[----:B------:R-:W-:Y:S03]  /*3de0*/  BSSY B1, `(.L_x_86) ;  /* 0x0000006000017945 */ /* 0x000fe60003800000 */
[----:B------:R-:W-:-:S05]  /*3df0*/  FFMA R85, R85, R88, R4 ;  /* 0x0000005855557223 */ /* 0x000fca0000000004 */
[----:B------:R0:W-:Y:S01]  /*3e00*/  @P4 STG.E desc[UR36][R14.64+0xe4], R85 ;  /* 0x0000e4550e004986 */ /* 0x0001e2000c101924 */
[----:B------:R-:W-:-:S13]  /*3e10*/  ISETP.GT.AND P4, PT, R3, 0x8, P1 ;  /* 0x000000080300780c */ /* 0x000fda0000f84270 */
[----:B0-----:R-:W-:Y:S05]  /*3e20*/  @!P4 BRA `(.L_x_87) ;  /* 0x000000000004c947 */ /* 0x001fea0003800000 */
[----:B------:R0:W5:Y:S02]  /*3e30*/  LDG.E.LTC128B R118, desc[UR36][R12.64+0xe0] ;  /* 0x0000e0240c767981 */ /* 0x000164000c1e1920 */
.L_x_87:
[----:B------:R-:W-:Y:S05]  /*3e40*/  BSYNC B1 ;  /* 0x0000000000017941 */ /* 0x000fea0003800000 */
.L_x_86:
[----:B-----5:R-:W-:Y:S01]  /*3e50*/  FMUL R5, R118, R89 ;  /* 0x0000005976057220 */ /* 0x020fe20000400000 */
[----:B------:R-:W-:Y:S03]  /*3e60*/  BSSY B1, `(.L_x_88) ;  /* 0x0000006000017945 */ /* 0x000fe60003800000 */
[----:B------:R-:W-:-:S05]  /*3e70*/  FFMA R5, R86, R88, R5 ;  /* 0x0000005856057223 */ /* 0x000fca0000000005 */
[----:B------:R0:W-:Y:S01]  /*3e80*/  @P4 STG.E desc[UR36][R20.64+0xe0], R5 ;  /* 0x0000e00514004986 */ /* 0x0001e2000c101924 */
[----:B------:R-:W-:-:S13]  /*3e90*/  ISETP.GT.AND P4, PT, R3, 0x8, P0 ;  /* 0x000000080300780c */ /* 0x000fda0000784270 */
[----:B0-----:R-:W-:Y:S05]  /*3ea0*/  @!P4 BRA `(.L_x_89) ;  /* 0x000000000004c947 */ /* 0x001fea0003800000 */
[----:B------:R0:W5:Y:S02]  /*3eb0*/  LDG.E.LTC128B R118, desc[UR36][R12.64+0xe4] ;  /* 0x0000e4240c767981 */ /* 0x000164000c1e1920 */
.L_x_89:
[----:B------:R-:W-:Y:S05]  /*3ec0*/  BSYNC B1 ;  /* 0x0000000000017941 */ /* 0x000fea0003800000 */
.L_x_88:
[----:B-----5:R-:W-:-:S04]  /*3ed0*/  FMUL R4, R118, R89 ;  /* 0x0000005976047220 */ /* 0x020fc80000400000 */
[----:B------:R-:W-:-:S05]  /*3ee0*/  FFMA R87, R87, R88, R4 ;  /* 0x0000005857577223 */ /* 0x000fca0000000004 */
[----:B------:R0:W-:Y:S01]  /*3ef0*/  @P4 STG.E desc[UR36][R20.64+0xe4], R87 ;  /* 0x0000e45714004986 */ /* 0x0001e2000c101924 */
[----:B------:R-:W-:-:S13]  /*3f00*/  ISETP.GT.AND P4, PT, R3, 0x80, P6 ;  /* 0x000000800300780c */ /* 0x000fda0003784270 */
[----:B------:R-:W2:Y:S01]  /*3f10*/  @P4 LDG.E.LTC128B R118, desc[UR36][R58.64] ;  /* 0x000000243a764981 */ /* 0x000ea2000c1e1920 */
[----:B------:R-:W-:Y:S01]  /*3f20*/  BSSY B1, `(.L_x_90) ;  /* 0x0000008000017945 */ /* 0x000fe20003800000 */
[----:B--2---:R-:W-:-:S04]  /*3f30*/  FMUL R5, R118, R89 ;  /* 0x0000005976057220 */ /* 0x004fc80000400000 */
[----:B------:R-:W-:-:S05]  /*3f40*/  FFMA R5, R24, R88, R5 ;  /* 0x0000005818057223 */ /* 0x000fca0000000005 */
[----:B------:R0:W-:Y:S01]  /*3f50*/  @P4 STG.E desc[UR36][R62.64], R5 ;  /* 0x000000053e004986 */ /* 0x0001e2000c101924 */
[----:B------:R-:W-:-:S04]  /*3f60*/  ISETP.NE.AND P4, PT, R117, RZ, PT ;  /* 0x000000ff7500720c */ /* 0x000fc80003f85270 */
[----:B------:R-:W-:-:S13]  /*3f70*/  ISETP.GT.AND P4, PT, R3, 0x80, P4 ;  /* 0x000000800300780c */ /* 0x000fda0002784270 */
[----:B0-----:R-:W-:Y:S05]  /*3f80*/  @!P4 BRA `(.L_x_91) ;  /* 0x000000000004c947 */ /* 0x001fea0003800000 */
[----:B------:R0:W5:Y:S02]  /*3f90*/  LDG.E.LTC128B R118, desc[UR36][R10.64+0x4] ;  /* 0x000004240a767981 */ /* 0x000164000c1e1920 */
.L_x_91:
[----:B------:R-:W-:Y:S05]  /*3fa0*/  BSYNC B1 ;  /* 0x0000000000017941 */ /* 0x000fea0003800000 */
.L_x_90:
[----:B-----5:R-:W-:Y:S01]  /*3fb0*/  FMUL R4, R118, R89 ;  /* 0x0000005976047220 */ /* 0x020fe20000400000 */
[----:B------:R-:W-:Y:S01]  /*3fc0*/  @P4 IMAD.MOV.U32 R5, RZ, RZ, R63 ;  /* 0x000000ffff054224 */ /* 0x000fe200078e003f */
[----:B------:R-:W-:Y:S01]  /*3fd0*/  ISETP.GT.AND P6, PT, R3, 0x88, P6 ;  /* 0x000000880300780c */ /* 0x000fe200037c4270 */
[----:B------:R-:W-:Y:S01]  /*3fe0*/  BSSY B1, `(.L_x_92) ;  /* 0x0000006000017945 */ /* 0x000fe20003800000 */
[----:B------:R-:W-:Y:S01]  /*3ff0*/  FFMA R25, R25, R88, R4 ;  /* 0x0000005819197223 */ /* 0x000fe20000000004 */
[----:B------:R-:W-:-:S05]  /*4000*/  @P4 IMAD.MOV.U32 R4, RZ, RZ, R62 ;  /* 0x000000ffff044224 */ /* 0x000fca00078e003e */
[----:B------:R2:W-:Y:S05]  /*4010*/  @P4 STG.E desc[UR36][R4.64+0x4], R25 ;  /* 0x0000041904004986 */ /* 0x0005ea000c101924 */
[----:B------:R-:W-:Y:S05]  /*4020*/  @!P6 BRA `(.L_x_93) ;  /* 0x000000000004e947 */ /* 0x000fea0003800000 */
[----:B------:R0:W5:Y:S02]  /*4030*/  LDG.E.LTC128B R118, desc[UR36][R60.64] ;  /* 0x000000243c767981 */ /* 0x000164000c1e1920 */
.L_x_93:
[----:B------:R-:W-:Y:S05]  /*4040*/  BSYNC B1 ;  /* 0x0000000000017941 */ /* 0x000fea0003800000 */
.L_x_92:
[----:B--2--5:R-:W-:Y:S01]  /*4050*/  FMUL R5, R118, R89 ;  /* 0x0000005976057220 */ /* 0x024fe20000400000 */
[----:B------:R-:W-:Y:S01]  /*4060*/  ISETP.NE.AND P4, PT, R117, RZ, PT ;  /* 0x000000ff7500720c */ /* 0x000fe20003f85270 */
[----:B------:R-:W-:Y:S02]  /*4070*/  BSSY B1, `(.L_x_94) ;  /* 0x0000006000017945 */ /* 0x000fe40003800000 */
[----:B------:R-:W-:Y:S01]  /*4080*/  FFMA R5, R26, R88, R5 ;  /* 0x000000581a057223 */ /* 0x000fe20000000005 */
[----:B------:R-:W-:-:S04]  /*4090*/  ISETP.GT.AND P4, PT, R3, 0x88, P4 ;  /* 0x000000880300780c */ /* 0x000fc80002784270 */
[----:B------:R2:W-:Y:S09]  /*40a0*/  @P6 STG.E desc[UR36][R64.64], R5 ;  /* 0x0000000540006986 */ /* 0x0005f2000c101924 */
[----:B------:R-:W-:Y:S05]  /*40b0*/  @!P4 BRA `(.L_x_95) ;  /* 0x000000000004c947 */ /* 0x000fea0003800000 */
[----:B------:R0:W5:Y:S02]  /*40c0*/  LDG.E.LTC128B R118, desc[UR36][R56.64+0x4] ;  /* 0x0000042438767981 */ /* 0x000164000c1e1920 */
.L_x_95:
[----:B------:R-:W-:Y:S05]  /*40d0*/  BSYNC B1 ;  /* 0x0000000000017941 */ /* 0x000fea0003800000 */
.L_x_94:
[----:B-----5:R-:W-:Y:S01]  /*40e0*/  FMUL R4, R118, R89 ;  /* 0x0000005976047220 */ /* 0x020fe20000400000 */
[----:B------:R-:W-:Y:S01]  /*40f0*/  ISETP.NE.AND P6, PT, R119, RZ, PT ;  /* 0x000000ff7700720c */ /* 0x000fe20003fc5270 */
[----:B------:R-:W-:Y:S02]  /*4100*/  BSSY B1, `(.L_x_96) ;  /* 0x0000006000017945 */ /* 0x000fe40003800000 */
[----:B------:R-:W-:-:S05]  /*4110*/  FFMA R27, R27, R88, R4 ;  /* 0x000000581b1b7223 */ /* 0x000fca0000000004 */
[----:B------:R0:W-:Y:S01]  /*4120*/  @P4 STG.E desc[UR36][R66.64+0x4], R27 ;  /* 0x0000041b42004986 */ /* 0x0001e2000c101924 */
[----:B------:R-:W-:-:S13]  /*4130*/  ISETP.GT.AND P4, PT, R3, 0x80, P6 ;  /* 0x000000800300780c */ /* 0x000fda0003784270 */
[----:B0-----:R-:W-:Y:S05]  /*4140*/  @!P4 BRA `(.L_x_97) ;  /* 0x000000000004c947 */ /* 0x001fea0003800000 */
[----:B------:R0:W5:Y:S02]  /*4150*/  LDG.E.LTC128B R118, desc[UR36][R10.64+0x20] ;  /* 0x000020240a767981 */ /* 0x000164000c1e1920 */
.L_x_97:
[----:B------:R-:W-:Y:S05]  /*4160*/  BSYNC B1 ;  /* 0x0000000000017941 */ /* 0x000fea0003800000 */
.L_x_96:
[----:B--2--5:R-:W-:Y:S01]  /*4170*/  FMUL R5, R118, R89 ;  /* 0x0000005976057220 */ /* 0x024fe20000400000 */
[----:B------:R-:W-:Y:S01]  /*4180*/  @P4 IMAD.MOV.U32 R4, RZ, RZ, R62 ;  /* 0x000000ffff044224 */ /* 0x000fe200078e003e */
[----:B------:R-:W-:Y:S01]  /*4190*/  ISETP.NE.AND P6, PT, R120, RZ, PT ;  /* 0x000000ff7800720c */ /* 0x000fe20003fc5270 */
[----:B------:R-:W-:Y:S01]  /*41a0*/  BSSY B1, `(.L_x_98) ;  /* 0x0000007000017945 */ /* 0x000fe20003800000 */
[----:B-1-34-:R-:W-:Y:S01]  /*41b0*/  FFMA R9, R28, R88, R5 ;  /* 0x000000581c097223 */ /* 0x01afe20000000005 */
[----:B------:R-:W-:-:S05]  /*41c0*/  @P4 IMAD.MOV.U32 R5, RZ, RZ, R63 ;  /* 0x000000ffff054224 */ /* 0x000fca00078e003f */
[----:B------:R1:W-:Y:S01]  /*41d0*/  @P4 STG.E desc[UR36][R4.64+0x20], R9 ;  /* 0x0000200904004986 */ /* 0x0003e2000c101924 */
[----:B------:R-:W-:-:S13]  /*41e0*/  ISETP.GT.AND P4, PT, R3, 0x80, P6 ;  /* 0x000000800300780c */ /* 0x000fda0003784270 */
[----:B-1----:R-:W-:Y:S05]  /*41f0*/  @!P4 BRA `(.L_x_99) ;  /* 0x000000000004c947 */ /* 0x002fea0003800000 */
[----:B------:R1:W5:Y:S02]  /*4200*/  LDG.E.LTC128B R118, desc[UR36][R10.64+0x24] ;  /* 0x000024240a767981 */ /* 0x000364000c1e1920 */
.L_x_99:
[----:B------:R-:W-:Y:S05]  /*4210*/  BSYNC B1 ;  /* 0x0000000000017941 */ /* 0x000fea0003800000 */
.L_x_98:
[----:B-----5:R-:W-:Y:S01]  /*4220*/  FMUL R4, R118, R89 ;  /* 0x0000005976047220 */ /* 0x020fe20000400000 */
[----:B------:R-:W-:Y:S01]  /*4230*/  @P4 IMAD.MOV.U32 R5, RZ, RZ, R63 ;  /* 0x000000ffff054224 */ /* 0x000fe200078e003f */
[----:B------:R-:W-:Y:S02]  /*4240*/  BSSY B1, `(.L_x_100) ;  /* 0x0000008000017945 */ /* 0x000fe40003800000 */
[----:B------:R-:W-:Y:S01]  /*4250*/  FFMA R29, R29, R88, R4 ;  /* 0x000000581d1d7223 */ /* 0x000fe20000000004 */
[----:B------:R-:W-:-:S05]  /*4260*/  @P4 IMAD.MOV.U32 R4, RZ, RZ, R62 ;  /* 0x000000ffff044224 */ /* 0x000fca00078e003e */
[----:B------:R2:W-:Y:S01]  /*4270*/  @P4 STG.E desc[UR36][R4.64+0x24], R29 ;  /* 0x0000241d04004986 */ /* 0x0005e2000c101924 */
[----:B------:R-:W-:-:S04]  /*4280*/  ISETP.NE.AND P4, PT, R119, RZ, PT ;  /* 0x000000ff7700720c */ /* 0x000fc80003f85270 */
[----:B------:R-:W-:-:S13]  /*4290*/  ISETP.GT.AND P4, PT, R3, 0x88, P4 ;  /* 0x000000880300780c */ /* 0x000fda0002784270 */
[----:B--2---:R-:W-:Y:S05]  /*42a0*/  @!P4 BRA `(.L_x_101) ;  /* 0x000000000004c947 */ /* 0x004fea0003800000 */
[----:B------:R2:W5:Y:S02]  /*42b0*/  LDG.E.LTC128B R118, desc[UR36][R56.64+0x20] ;  /* 0x0000202438767981 */ /* 0x000564000c1e1920 */
.L_x_101:
[----:B------:R-:W-:Y:S05]  /*42c0*/  BSYNC B1 ;  /* 0x0000000000017941 */ /* 0x000fea0003800000 */
.L_x_100:
[----:B-----5:R-:W-:Y:S01]  /*42d0*/  FMUL R5, R118, R89 ;  /* 0x0000005976057220 */ /* 0x020fe20000400000 */
[----:B------:R-:W-:Y:S03]  /*42e0*/  BSSY B1, `(.L_x_102) ;  /* 0x0000006000017945 */ /* 0x000fe60003800000 */
[----:B------:R-:W-:-:S05]  /*42f0*/  FFMA R5, R30, R88, R5 ;  /* 0x000000581e057223 */ /* 0x000fca0000000005 */
[----:B------:R3:W-:Y:S01]  /*4300*/  @P4 STG.E desc[UR36][R6.64+0x20], R5 ;  /* 0x0000200506004986 */ /* 0x0007e2000c101924 */
[----:B------:R-:W-:-:S13]  /*4310*/  ISETP.GT.AND P4, PT, R3, 0x88, P6 ;  /* 0x000000880300780c */ /* 0x000fda0003784270 */
[----:B---3--:R-:W-:Y:S05]  /*4320*/  @!P4 BRA `(.L_x_103) ;  /* 0x000000000004c947 */ /* 0x008fea0003800000 */
[----:B------:R3:W5:Y:S02]  /*4330*/  LDG.E.LTC128B R118, desc[UR36][R56.64+0x24] ;  /* 0x0000242438767981 */ /* 0x000764000c1e1920 */
.L_x_103:
[----:B------:R-:W-:Y:S05]  /*4340*/  BSYNC B1 ;  /* 0x0000000000017941 */ /* 0x000fea0003800000 */
.L_x_102:
[----:B-----5:R-:W-:Y:S01]  /*4350*/  FMUL R4, R118, R89 ;  /* 0x0000005976047220 */ /* 0x020fe20000400000 */
[----:B------:R-:W-:Y:S01]  /*4360*/  @P4 MOV R5, R7 ;  /* 0x0000000700054202 */ /* 0x000fe20000000f00 */
[----:B------:R-:W-:Y:S01]  /*4370*/  BSSY B1, `(.L_x_104) ;  /* 0x0000008000017945 */ /* 0x000fe20003800000 */
[----:B------:R-:W-:Y:S01]  /*4380*/  ISETP.NE.AND P6, PT, R112, RZ, PT ;  /* 0x000000ff7000720c */ /* 0x000fe20003fc5270 */
[----:B------:R-:W-:Y:S01]  /*4390*/  FFMA R31, R31, R88, R4 ;  /* 0x000000581f1f7223 */ /* 0x000fe20000000004 */
[----:B------:R-:W-:-:S05]  /*43a0*/  @P4 IMAD.MOV.U32 R4, RZ, RZ, R6 ;  /* 0x000000ffff044224 */ /* 0x000fca00078e0006 */
[----:B------:R4:W-:Y:S01]  /*43b0*/  @P4 STG.E desc[UR36][R4.64+0x24], R31 ;  /* 0x0000241f04004986 */ /* 0x0009e2000c101924 */
[----:B------:R-:W-:-:S13]  /*43c0*/  ISETP.GT.AND P4, PT, R3, 0x80, P6 ;  /* 0x000000800300780c */ /* 0x000fda0003784270 */
[----:B----4-:R-:W-:Y:S05]  /*43d0*/  @!P4 BRA `(.L_x_105) ;  /* 0x000000000004c947 */ /* 0x010fea0003800000 */
[----:B------:R4:W5:Y:S02]  /*43e0*/  LDG.E.LTC128B R118, desc[UR36][R10.64+0x40] ;  /* 0x000040240a767981 */ /* 0x000964000c1e1920 */
.L_x_105:
[----:B------:R-:W-:Y:S05]  /*43f0*/  BSYNC B1 ;  /* 0x0000000000017941 */ /* 0x000fea0003800000 */
.L_x_104:
[----:B-----5:R-:W-:Y:S01]  /*4400*/  FMUL R5, R118, R89 ;  /* 0x0000005976057220 */ /* 0x020fe20000400000 */
[----:B------:R-:W-:Y:S01]  /*4410*/  @P4 IMAD.MOV.U32 R4, RZ, RZ, R62 ;  /* 0x000000ffff044224 */ /* 0x000fe200078e003e */
[----:B------:R-:W-:Y:S01]  /*4420*/  ISETP.NE.AND P6, PT, R103, RZ, PT ;  /* 0x000000ff6700720c */ /* 0x000fe20003fc5270 */
[----:B------:R-:W-:Y:S01]  /*4430*/  BSSY B1, `(.L_x_106) ;  /* 0x0000007000017945 */ /* 0x000fe20003800000 */
[----:B------:R-:W-:Y:S01]  /*4440*/  FFMA R9, R32, R88, R5 ;  /* 0x0000005820097223 */ /* 0x000fe20000000005 */
[----:B------:R-:W-:-:S05]  /*4450*/  @P4 IMAD.MOV.U32 R5, RZ, RZ, R63 ;  /* 0x000000ffff054224 */ /* 0x000fca00078e003f */
[----:B------:R0:W-:Y:S01]  /*4460*/  @P4 STG.E desc[UR36][R4.64+0x40], R9 ;  /* 0x0000400904004986 */ /* 0x0001e2000c101924 */
[----:B------:R-:W-:-:S13]  /*4470*/  ISETP.GT.AND P4, PT, R3, 0x80, P6 ;  /* 0x000000800300780c */ /* 0x000fda0003784270 */
[----:B0-----:R-:W-:Y:S05]  /*4480*/  @!P4 BRA `(.L_x_107) ;  /* 0x000000000004c947 */ /* 0x001fea0003800000 */
[----:B------:R0:W5:Y:S02]  /*4490*/  LDG.E.LTC128B R118, desc[UR36][R10.64+0x44] ;  /* 0x000044240a767981 */ /* 0x000164000c1e1920 */
.L_x_107:
[----:B------:R-:W-:Y:S05]  /*44a0*/  BSYNC B1 ;  /* 0x0000000000017941 */ /* 0x000fea0003800000 */
.L_x_106:
        /* <DEDUP_REMOVED lines=8> */
[----:B0-----:R-:W-:Y:S05]  /*4530*/  @!P4 BRA `(.L_x_109) ;  /* 0x000000000004c947 */ /* 0x001fea0003800000 */
[----:B------:R0:W5:Y:S02]  /*4540*/  LDG.E.LTC128B R118, desc[UR36][R56.64+0x40] ;  /* 0x0000402438767981 */ /* 0x000164000c1e1920 */
.L_x_109:
[----:B------:R-:W-:Y:S05]  /*4550*/  BSYNC B1 ;  /* 0x0000000000017941 */ /* 0x000fea0003800000 */
.L_x_108:
[----:B-----5:R-:W-:Y:S01]  /*4560*/  FMUL R5, R118, R89 ;  /* 0x0000005976057220 */ /* 0x020fe20000400000 */
[----:B------:R-:W-:Y:S01]  /*4570*/  @P4 IMAD.MOV.U32 R4, RZ, RZ, R6 ;  /* 0x000000ffff044224 */ /* 0x000fe200078e0006 */
[----:B------:R-:W-:Y:S02]  /*4580*/  BSSY B1, `(.L_x_110) ;  /* 0x0000007000017945 */ /* 0x000fe40003800000 */
[----:B------:R-:W-:Y:S01]  /*4590*/  FFMA R9, R34, R88, R5 ;  /* 0x0000005822097223 */ /* 0x000fe20000000005 */
[----:B------:R-:W-:-:S05]  /*45a0*/  @P4 IMAD.MOV.U32 R5, RZ, RZ, R7 ;  /* 0x000000ffff054224 */ /* 0x000fca00078e0007 */
[----:B------:R0:W-:Y:S01]  /*45b0*/  @P4 STG.E desc[UR36][R4.64+0x40], R9 ;  /* 0x0000400904004986 */ /* 0x0001e2000c101924 */
[----:B------:R-:W-:-:S13]  /*45c0*/  ISETP.GT.AND P4, PT, R3, 0x88, P6 ;  /* 0x000000880300780c */ /* 0x000fda0003784270 */
[----:B0-----:R-:W-:Y:S05]  /*45d0*/  @!P4 BRA `(.L_x_111) ;  /* 0x000000000004c947 */ /* 0x001fea0003800000 */
[----:B------:R0:W5:Y:S02]  /*45e0*/  LDG.E.LTC128B R118, desc[UR36][R56.64+0x44] ;  /* 0x0000442438767981 */ /* 0x000164000c1e1920 */
.L_x_111:
[----:B------:R-:W-:Y:S05]  /*45f0*/  BSYNC B1 ;  /* 0x0000000000017941 */ /* 0x000fea0003800000 */
.L_x_110:
        /* <DEDUP_REMOVED lines=8> */
[----:B0-----:R-:W-:Y:S05]  /*4680*/  @!P4 BRA `(.L_x_113) ;  /* 0x000000000004c947 */ /* 0x001fea0003800000 */
[----:B------:R0:W5:Y:S02]  /*4690*/  LDG.E.LTC128B R118, desc[UR36][R10.64+0x60] ;  /* 0x000060240a767981 */ /* 0x000164000c1e1920 */
.L_x_113:
[----:B------:R-:W-:Y:S05]  /*46a0*/  BSYNC B1 ;  /* 0x0000000000017941 */ /* 0x000fea0003800000 */
.L_x_112:
        /* <DEDUP_REMOVED lines=10> */
.L_x_115:
[----:B------:R-:W-:Y:S05]  /*4750*/  BSYNC B1 ;  /* 0x0000000000017941 */ /* 0x000fea0003800000 */
.L_x_114:
        /* <DEDUP_REMOVED lines=10> */
.L_x_117:
[----:B------:R-:W-:Y:S05]  /*4800*/  BSYNC B1 ;  /* 0x0000000000017941 */ /* 0x000fea0003800000 */
.L_x_116:
        /* <DEDUP_REMOVED lines=9> */
.L_x_119:
[----:B------:R-:W-:Y:S05]  /*48a0*/  BSYNC B1 ;  /* 0x0000000000017941 */ /* 0x000fea0003800000 */
.L_x_118:
        /* <DEDUP_REMOVED lines=10> */
.L_x_121:
[----:B------:R-:W-:Y:S05]  /*4950*/  BSYNC B1 ;  /* 0x0000000000017941 */ /* 0x000fea0003800000 */
.L_x_120:
        /* <DEDUP_REMOVED lines=10> */
.L_x_123:
[----:B------:R-:W-:Y:S05]  /*4a00*/  BSYNC B1 ;  /* 0x0000000000017941 */ /* 0x000fea0003800000 */
.L_x_122:
        /* <DEDUP_REMOVED lines=10> */
.L_x_125:
[----:B------:R-:W-:Y:S05]  /*4ab0*/  BSYNC B1 ;  /* 0x0000000000017941 */ /* 0x000fea0003800000 */
.L_x_124:
        /* <DEDUP_REMOVED lines=9> */
.L_x_127:
[----:B------:R-:W-:Y:S05]  /*4b50*/  BSYNC B1 ;  /* 0x0000000000017941 */ /* 0x000fea0003800000 */
.L_x_126:
        /* <DEDUP_REMOVED lines=10> */
.L_x_129:
[----:B------:R-:W-:Y:S05]  /*4c00*/  BSYNC B1 ;  /* 0x0000000000017941 */ /* 0x000fea0003800000 */
.L_x_128:
        /* <DEDUP_REMOVED lines=9> */
.L_x_131:
[----:B------:R-:W-:Y:S05]  /*4ca0*/  BSYNC B1 ;  /* 0x0000000000017941 */ /* 0x000fea0003800000 */
.L_x_130:
        /* <DEDUP_REMOVED lines=9> */
.L_x_133:
[----:B------:R-:W-:Y:S05]  /*4d40*/  BSYNC B1 ;  /* 0x0000000000017941 */ /* 0x000fea0003800000 */
.L_x_132:
        /* <DEDUP_REMOVED lines=9> */
.L_x_135:
[----:B------:R-:W-:Y:S05]  /*4de0*/  BSYNC B1 ;  /* 0x0000000000017941 */ /* 0x000fea0003800000 */
.L_x_134:
[----:B0----5:R-:W-:Y:S01]  /*4df0*/  FMUL R4, R118, R89 ;  /* 0x0000005976047220 */ /* 0x021fe20000400000 */
[----:B------:R-:W-:Y:S01]  /*4e00*/  @P5 MOV R5, R7 ;  /* 0x0000000700055202 */ /* 0x000fe20000000f00 */
[----:B------:R-:W-:Y:S01]  /*4e10*/  BSSY B1, `(.L_x_136) ;  /* 0x0000007000017945 */ /* 0x000fe20003800000 */
[----:B------:R-:W-:Y:S01]  /*4e20*/  ISETP.GT.AND P4, PT, R3, 0x80, P3 ;  /* 0x000000800300780c */ /* 0x000fe20001f84270 */
[----:B------:R-:W-:Y:S01]  /*4e30*/  FFMA R47, R47, R88, R4 ;  /* 0x000000582f2f7223 */ /* 0x000fe20000000004 */
[----:B------:R-:W-:-:S05]  /*4e40*/  @P5 IMAD.MOV.U32 R4, RZ, RZ, R6 ;  /* 0x000000ffff045224 */ /* 0x000fca00078e0006 */
[----:B------:R0:W-:Y:S06]  /*4e50*/  @P5 STG.E desc[UR36][R4.64+0xa4], R47 ;  /* 0x0000a42f04005986 */ /* 0x0001ec000c101924 */
[----:B------:R-:W-:Y:S05]  /*4e60*/  @!P4 BRA `(.L_x_137) ;  /* 0x000000000004c947 */ /* 0x000fea0003800000 */
[----:B------:R0:W5:Y:S02]  /*4e70*/  LDG.E.LTC128B R118, desc[UR36][R10.64+0xc0] ;  /* 0x0000c0240a767981 */ /* 0x000164000c1e1920 */
.L_x_137:
[----:B------:R-:W-:Y:S05]  /*4e80*/  BSYNC B1 ;  /* 0x0000000000017941 */ /* 0x000fea0003800000 */
.L_x_136:
[----:B0----5:R-:W-:Y:S01]  /*4e90*/  FMUL R5, R118, R89 ;  /* 0x0000005976057220 */ /* 0x021fe20000400000 */
        /* <DEDUP_REMOVED lines=8> */
.L_x_139:
[----:B------:R-:W-:Y:S05]  /*4f20*/  BSYNC B1 ;  /* 0x0000000000017941 */ /* 0x000fea0003800000 */
.L_x_138:
        /* <DEDUP_REMOVED lines=9> */
.L_x_141:
[----:B------:R-:W-:Y:S05]  /*4fc0*/  BSYNC B1 ;  /* 0x0000000000017941 */ /* 0x000fea0003800000 */
.L_x_140:
        /* <DEDUP_REMOVED lines=9> */
.L_x_143:
[----:B------:R-:W-:Y:S05]  /*5060*/  BSYNC B1 ;  /* 0x0000000000017941 */ /* 0x000fea0003800000 */
.L_x_142:
        /* <DEDUP_REMOVED lines=9> */
.L_x_145:
[----:B------:R-:W-:Y:S05]  /*5100*/  BSYNC B1 ;  /* 0x0000000000017941 */ /* 0x000fea0003800000 */
.L_x_144:
        /* <DEDUP_REMOVED lines=9> */
.L_x_147:
[----:B------:R-:W-:Y:S05]  /*51a0*/  BSYNC B1 ;  /* 0x0000000000017941 */ /* 0x000fea0003800000 */
.L_x_146:
[----:B0----5:R-:W-:Y:S01]  /*51b0*/  FMUL R4, R118, R89 ;  /* 0x0000005976047220 */ /* 0x021fe20000400000 */
[----:B------:R-:W-:Y:S01]  /*51c0*/  ISETP.GT.AND P1, PT, R3, 0x88, P1 ;  /* 0x000000880300780c */ /* 0x000fe20000f24270 */
[----:B------:R-:W-:Y:S02]  /*51d0*/  BSSY B1, `(.L_x_148) ;  /* 0x0000005000017945 */ /* 0x000fe40003800000 */
[----:B------:R-:W-:-:S05]  /*51e0*/  FFMA R53, R53, R88, R4 ;  /* 0x0000005835357223 */ /* 0x000fca0000000004 */
[----:B------:R0:W-:Y:S05]  /*51f0*/  @P2 STG.E desc[UR36][R62.64+0xe4], R53 ;  /* 0x0000e4353e002986 */ /* 0x0001ea000c101924 */
[----:B------:R-:W-:Y:S05]  /*5200*/  @!P1 BRA `(.L_x_149) ;  /* 0x0000000000049947 */ /* 0x000fea0003800000 */
[----:B------:R0:W5:Y:S02]  /*5210*/  LDG.E.LTC128B R118, desc[UR36][R56.64+0xe0] ;  /* 0x0000e02438767981 */ /* 0x000164000c1e1920 */
.L_x_149:
[----:B------:R-:W-:Y:S05]  /*5220*/  BSYNC B1 ;  /* 0x0000000000017941 */ /* 0x000fea0003800000 */
.L_x_148:
        /* <DEDUP_REMOVED lines=9> */
.L_x_151:
[----:B------:R-:W-:Y:S05]  /*52c0*/  BSYNC B1 ;  /* 0x0000000000017941 */ /* 0x000fea0003800000 */
.L_x_150:
[----:B-----5:R-:W-:-:S04]  /*52d0*/  FMUL R118, R118, R89 ;  /* 0x0000005976767220 */ /* 0x020fc80000400000 */
[----:B------:R-:W-:Y:S01]  /*52e0*/  FFMA R55, R55, R88, R118 ;  /* 0x0000005837377223 */ /* 0x000fe20000000076 */
[----:B------:R-:W-:Y:S06]  /*52f0*/  @!P0 BRA `(.L_x_152) ;  /* 0x00000010007c8947 */ /* 0x000fec0003800000 */
[----:B------:R0:W-:Y:S01]  /*5300*/  STG.E desc[UR36][R6.64+0xe4], R55 ;  /* 0x0000e43706007986 */ /* 0x0001e2000c101924 */
[----:B------:R-:W-:Y:S05]  /*5310*/  BRA `(.L_x_152) ;  /* 0x0000001000747947 */ /* 0x000fea0003800000 */
.L_x_29:
[----:B------:R-:W-:Y:S01]  /*5320*/  ULDC.64 UR4, c[0x0][0x5c0] ;  /* 0x0001700000047ab9 */ /* 0x000fe20000000a00 */
[----:B------:R-:W-:Y:S01]  /*5330*/  ISETP.GT.AND P4, PT, R4, 0x1, PT ;  /* 0x000000010400780c */ /* 0x000fe20003f84270 */
[-C--:B------:R-:W-:Y:S01]  /*5340*/  FMUL R5, R56, R88.reuse ;  /* 0x0000005838057220 */ /* 0x080fe20000400000 */
[----:B------:R-:W-:Y:S01]  /*5350*/  LEA R8, P1, R12, UR4, 0x2 ;  /* 0x000000040c087c11 */ /* 0x000fe2000f8210ff */
[-C--:B------:R-:W-:Y:S01]  /*5360*/  FMUL R57, R57, R88.reuse ;  /* 0x0000005839397220 */ /* 0x080fe20000400000 */
[----:B------:R-:W-:Y:S01]  /*5370*/  SHF.L.U64.HI R7, R90, 0x2, R93 ;  /* 0x000000025a077819 */ /* 0x000fe2000001025d */
[----:B------:R-:W-:Y:S01]  /*5380*/  IMAD.SHL.U32 R101, R91, 0x4, RZ ;  /* 0x000000045b657824 */ /* 0x000fe200078e00ff */
[----:B------:R-:W-:Y:S01]  /*5390*/  LEA.HI.X R9, R12, UR5, R15, 0x2, P1 ;  /* 0x000000050c097c11 */ /* 0x000fe200088f140f */
[----:B------:R-:W-:Y:S01]  /*53a0*/  IMAD.SHL.U32 R15, R90, 0x4, RZ ;  /* 0x000000045a0f7824 */ /* 0x000fe200078e00ff */
[----:B------:R-:W-:Y:S01]  /*53b0*/  ISETP.GT.AND P1, PT, R3, RZ, P4 ;  /* 0x000000ff0300720c */ /* 0x000fe20002724270 */
[-C--:B------:R-:W-:Y:S01]  /*53c0*/  FMUL R59, R59, R88.reuse ;  /* 0x000000583b3b7220 */ /* 0x080fe20000400000 */
[----:B------:R-:W-:Y:S01]  /*53d0*/  SHF.L.U64.HI R19, R91, 0x2, R92 ;  /* 0x000000025b137819 */ /* 0x000fe2000001025c */
[----:B------:R0:W-:Y:S01]  /*53e0*/  @P0 STG.E desc[UR36][R8.64], R5 ;  /* 0x0000000508000986 */ /* 0x0001e2000c101924 */
[----:B------:R-:W-:Y:S01]  /*53f0*/  ISETP.GT.AND P0, PT, R3, 0x8, P4 ;  /* 0x000000080300780c */ /* 0x000fe20002704270 */
[----:B------:R-:W-:Y:S01]  /*5400*/  FMUL R13, R58, R88 ;  /* 0x000000583a0d7220 */ /* 0x000fe20000400000 */
[----:B------:R-:W-:Y:S01]  /*5410*/  IADD3 R10, P2, R15, R8, RZ ;  /* 0x000000080f0a7210 */ /* 0x000fe20007f5e0ff */
[-C--:B------:R-:W-:Y:S01]  /*5420*/  FMUL R61, R61, R88.reuse ;  /* 0x000000583d3d7220 */ /* 0x080fe20000400000 */
[C---:B------:R-:W-:Y:S01]  /*5430*/  ISETP.GT.AND P5, PT, R4.reuse, 0x8, PT ;  /* 0x000000080400780c */ /* 0x040fe20003fa4270 */
[----:B------:R-:W-:Y:S01]  /*5440*/  FMUL R63, R63, R88 ;  /* 0x000000583f3f7220 */ /* 0x000fe20000400000 */
[----:B------:R-:W-:Y:S01]  /*5450*/  ISETP.GT.AND P4, PT, R4, 0x9, PT ;  /* 0x000000090400780c */ /* 0x000fe20003f84270 */
[----:B------:R-:W-:Y:S01]  /*5460*/  IMAD.X R11, R7, 0x1, R9, P2 ;  /* 0x00000001070b7824 */ /* 0x000fe200010e0609 */
[----:B------:R-:W-:Y:S01]  /*5470*/  ISETP.GT.AND P3, PT, R3, 0x8, P6 ;  /* 0x000000080300780c */ /* 0x000fe20003764270 */
[----:B------:R-:W-:Y:S01]  /*5480*/  @P1 STG.E desc[UR36][R8.64+0x4], R57 ;  /* 0x0000043908001986 */ /* 0x000fe2000c101924 */
[----:B------:R-:W-:Y:S01]  /*5490*/  IADD3 R6, P1, P2, R101, R8, R15 ;  /* 0x0000000865067210 */ /* 0x000fe20007a3e00f */
[-C--:B0-----:R-:W-:Y:S01]  /*54a0*/  FMUL R5, R60, R88.reuse ;  /* 0x000000583c057220 */ /* 0x081fe20000400000 */
[-C--:B------:R-:W-:Y:S01]  /*54b0*/  FMUL R65, R65, R88.reuse ;  /* 0x0000005841417220 */ /* 0x080fe20000400000 */
[----:B------:R-:W-:Y:S01]  /*54c0*/  @P0 STG.E desc[UR36][R10.64+0x4], R59 ;  /* 0x0000043b0a000986 */ /* 0x000fe2000c101924 */
[----:B------:R-:W-:Y:S01]  /*54d0*/  IADD3.X R7, R19, R9, R7, P1, P2 ;  /* 0x0000000913077210 */ /* 0x000fe20000fe4407 */
[-C--:B------:R-:W-:Y:S01]  /*54e0*/  FMUL R67, R67, R88.reuse ;  /* 0x0000005843437220 */ /* 0x080fe20000400000 */
[----:B------:R-:W-:Y:S01]  /*54f0*/  ISETP.GT.AND P1, PT, R3, RZ, P5 ;  /* 0x000000ff0300720c */ /* 0x000fe20002f24270 */
[-C--:B------:R-:W-:Y:S01]  /*5500*/  FMUL R69, R69, R88.reuse ;  /* 0x0000005845457220 */ /* 0x080fe20000400000 */
[----:B------:R-:W-:Y:S01]  /*5510*/  ISETP.GT.AND P0, PT, R3, RZ, P4 ;  /* 0x000000ff0300720c */ /* 0x000fe20002704270 */
[-C--:B------:R-:W-:Y:S01]  /*5520*/  FMUL R71, R71, R88.reuse ;  /* 0x0000005847477220 */ /* 0x080fe20000400000 */
[C---:B------:R-:W-:Y:S01]  /*5530*/  ISETP.GT.AND P2, PT, R4.reuse, 0x11, PT ;  /* 0x000000110400780c */ /* 0x040fe20003f44270 */
[----:B------:R0:W-:Y:S01]  /*5540*/  @P3 STG.E desc[UR36][R10.64], R13 ;  /* 0x0000000d0a003986 */ /* 0x0001e2000c101924 */
[C---:B------:R-:W-:Y:S01]  /*5550*/  ISETP.GT.AND P3, PT, R4.reuse, 0x10, PT ;  /* 0x000000100400780c */ /* 0x040fe20003f64270 */
[-C--:B------:R-:W-:Y:S01]  /*5560*/  FMUL R73, R73, R88.reuse ;  /* 0x0000005849497220 */ /* 0x080fe20000400000 */
[-C--:B------:R-:W-:Y:S01]  /*5570*/  FMUL R75, R75, R88.reuse ;  /* 0x000000584b4b7220 */ /* 0x080fe20000400000 */
[-C--:B------:R-:W-:Y:S01]  /*5580*/  FMUL R77, R77, R88.reuse ;  /* 0x000000584d4d7220 */ /* 0x080fe20000400000 */
[-C--:B------:R-:W-:Y:S01]  /*5590*/  FMUL R79, R79, R88.reuse ;  /* 0x000000584f4f7220 */ /* 0x080fe20000400000 */
[-C--:B------:R-:W-:Y:S01]  /*55a0*/  FMUL R81, R81, R88.reuse ;  /* 0x0000005851517220 */ /* 0x080fe20000400000 */
[-C--:B------:R-:W-:Y:S01]  /*55b0*/  FMUL R83, R83, R88.reuse ;  /* 0x0000005853537220 */ /* 0x080fe20000400000 */
[----:B------:R1:W-:Y:S01]  /*55c0*/  @P1 STG.E desc[UR36][R8.64+0x20], R5 ;  /* 0x0000200508001986 */ /* 0x0003e2000c101924 */
[----:B------:R-:W-:Y:S01]  /*55d0*/  ISETP.GT.AND P1, PT, R3, 0x8, P5 ;  /* 0x000000080300780c */ /* 0x000fe20002f24270 */
[-C--:B------:R-:W-:Y:S01]  /*55e0*/  FMUL R85, R85, R88.reuse ;  /* 0x0000005855557220 */ /* 0x080fe20000400000 */
[----:B------:R-:W-:Y:S01]  /*55f0*/  ISETP.GT.AND P5, PT, R4, 0x28, PT ;  /* 0x000000280400780c */ /* 0x000fe20003fa4270 */
[----:B------:R-:W-:Y:S01]  /*5600*/  @P0 STG.E desc[UR36][R8.64+0x24], R61 ;  /* 0x0000243d08000986 */ /* 0x000fe2000c101924 */
[----:B------:R-:W-:Y:S01]  /*5610*/  ISETP.GT.AND P0, PT, R3, 0x8, P4 ;  /* 0x000000080300780c */ /* 0x000fe20002704270 */
[-C--:B0-----:R-:W-:Y:S01]  /*5620*/  FMUL R13, R62, R88.reuse ;  /* 0x000000583e0d7220 */ /* 0x081fe20000400000 */
[----:B------:R-:W-:Y:S01]  /*5630*/  ISETP.GT.AND P4, PT, R4, 0x30, PT ;  /* 0x000000300400780c */ /* 0x000fe20003f84270 */
[-C--:B------:R-:W-:Y:S01]  /*5640*/  FMUL R87, R87, R88.reuse ;  /* 0x0000005857577220 */ /* 0x080fe20000400000 */
[----:B------:R-:W-:Y:S01]  /*5650*/  P2R R57, PR, RZ, 0x20 ;  /* 0x00000020ff397803 */ /* 0x000fe20000000000 */
[-C--:B------:R-:W-:Y:S01]  /*5660*/  FMUL R25, R25, R88.reuse ;  /* 0x0000005819197220 */ /* 0x080fe20000400000 */
[-C--:B------:R-:W-:Y:S01]  /*5670*/  FMUL R27, R27, R88.reuse ;  /* 0x000000581b1b7220 */ /* 0x080fe20000400000 */
[-C--:B-1----:R-:W-:Y:S01]  /*5680*/  FMUL R5, R64, R88.reuse ;  /* 0x0000005840057220 */ /* 0x082fe20000400000 */
[-C--:B------:R-:W-:Y:S01]  /*5690*/  FMUL R29, R29, R88.reuse ;  /* 0x000000581d1d7220 */ /* 0x080fe20000400000 */
[----:B------:R0:W-:Y:S01]  /*56a0*/  @P1 STG.E desc[UR36][R10.64+0x20], R13 ;  /* 0x0000200d0a001986 */ /* 0x0001e2000c101924 */
[----:B------:R-:W-:Y:S01]  /*56b0*/  ISETP.GT.AND P1, PT, R4, 0x19, PT ;  /* 0x000000190400780c */ /* 0x000fe20003f24270 */
[-C--:B------:R-:W-:Y:S01]  /*56c0*/  FMUL R31, R31, R88.reuse ;  /* 0x000000581f1f7220 */ /* 0x080fe20000400000 */
[-C--:B------:R-:W-:Y:S01]  /*56d0*/  FMUL R33, R33, R88.reuse ;  /* 0x0000005821217220 */ /* 0x080fe20000400000 */
[----:B------:R-:W-:Y:S01]  /*56e0*/  @P0 STG.E desc[UR36][R10.64+0x24], R63 ;  /* 0x0000243f0a000986 */ /* 0x000fe2000c101924 */
[----:B------:R-:W-:Y:S01]  /*56f0*/  ISETP.GT.AND P0, PT, R3, RZ, P3 ;  /* 0x000000ff0300720c */ /* 0x000fe20001f04270 */
[-C--:B------:R-:W-:Y:S01]  /*5700*/  FMUL R35, R35, R88.reuse ;  /* 0x0000005823237220 */ /* 0x080fe20000400000 */
[-C--:B------:R-:W-:Y:S01]  /*5710*/  FMUL R37, R37, R88.reuse ;  /* 0x0000005825257220 */ /* 0x080fe20000400000 */
[-C--:B------:R-:W-:Y:S01]  /*5720*/  FMUL R39, R39, R88.reuse ;  /* 0x0000005827277220 */ /* 0x080fe20000400000 */
[-C--:B------:R-:W-:Y:S01]  /*5730*/  FMUL R41, R41, R88.reuse ;  /* 0x0000005829297220 */ /* 0x080fe20000400000 */
[-C--:B------:R-:W-:Y:S01]  /*5740*/  FMUL R43, R43, R88.reuse ;  /* 0x000000582b2b7220 */ /* 0x080fe20000400000 */
[-C--:B------:R-:W-:Y:S01]  /*5750*/  FMUL R45, R45, R88.reuse ;  /* 0x000000582d2d7220 */ /* 0x080fe20000400000 */
[-C--:B0-----:R-:W-:Y:S01]  /*5760*/  FMUL R13, R66, R88.reuse ;  /* 0x00000058420d7220 */ /* 0x081fe20000400000 */
[-C--:B------:R-:W-:Y:S01]  /*5770*/  FMUL R47, R47, R88.reuse ;  /* 0x000000582f2f7220 */ /* 0x080fe20000400000 */
[-C--:B------:R-:W-:Y:S01]  /*5780*/  FMUL R49, R49, R88.reuse ;  /* 0x0000005831317220 */ /* 0x080fe20000400000 */
[-C--:B------:R-:W-:Y:S01]  /*5790*/  FMUL R51, R51, R88.reuse ;  /* 0x0000005833337220 */ /* 0x080fe20000400000 */
[-C--:B------:R-:W-:Y:S01]  /*57a0*/  FMUL R53, R53, R88.reuse ;  /* 0x0000005835357220 */ /* 0x080fe20000400000 */
[-C--:B------:R-:W-:Y:S01]  /*57b0*/  FMUL R55, R55, R88.reuse ;  /* 0x0000005837377220 */ /* 0x080fe20000400000 */
[----:B------:R0:W-:Y:S01]  /*57c0*/  @P0 STG.E desc[UR36][R8.64+0x40], R5 ;  /* 0x0000400508000986 */ /* 0x0001e2000c101924 */
[----:B------:R-:W-:Y:S01]  /*57d0*/  ISETP.GT.AND P0, PT, R3, RZ, P2 ;  /* 0x000000ff0300720c */ /* 0x000fe20001704270 */
[----:B0-----:R-:W-:-:S12]  /*57e0*/  FMUL R5, R68, R88 ;  /* 0x0000005844057220 */ /* 0x001fd80000400000 */
[----:B------:R-:W-:Y:S01]  /*57f0*/  @P0 STG.E desc[UR36][R8.64+0x44], R65 ;  /* 0x0000444108000986 */ /* 0x000fe2000c101924 */
[----:B------:R-:W-:Y:S02]  /*5800*/  ISETP.GT.AND P0, PT, R3, 0x8, P3 ;  /* 0x000000080300780c */ /* 0x000fe40001f04270 */
[----:B------:R-:W-:-:S04]  /*5810*/  ISETP.GT.AND P3, PT, R4, 0x29, PT ;  /* 0x000000290400780c */ /* 0x000fc80003f64270 */
[----:B------:R-:W-:-:S07]  /*5820*/  P2R R56, PR, RZ, 0x8 ;  /* 0x00000008ff387803 */ /* 0x000fce0000000000 */
[----:B------:R0:W-:Y:S01]  /*5830*/  @P0 STG.E desc[UR36][R10.64+0x40], R13 ;  /* 0x0000400d0a000986 */ /* 0x0001e2000c101924 */
[----:B------:R-:W-:Y:S02]  /*5840*/  ISETP.GT.AND P0, PT, R3, 0x8, P2 ;  /* 0x000000080300780c */ /* 0x000fe40001704270 */
[----:B------:R-:W-:Y:S01]  /*5850*/  ISETP.GT.AND P2, PT, R4, 0x18, PT ;  /* 0x000000180400780c */ /* 0x000fe20003f44270 */
[----:B0-----:R-:W-:-:S10]  /*5860*/  FMUL R13, R70, R88 ;  /* 0x00000058460d7220 */ /* 0x001fd40000400000 */
[----:B------:R-:W-:Y:S01]  /*5870*/  @P0 STG.E desc[UR36][R10.64+0x44], R67 ;  /* 0x000044430a000986 */ /* 0x000fe2000c101924 */
[----:B------:R-:W-:-:S13]  /*5880*/  ISETP.GT.AND P0, PT, R3, RZ, P2 ;  /* 0x000000ff0300720c */ /* 0x000fda0001704270 */
[----:B------:R0:W-:Y:S01]  /*5890*/  @P0 STG.E desc[UR36][R8.64+0x60], R5 ;  /* 0x0000600508000986 */ /* 0x0001e2000c101924 */
[----:B------:R-:W-:Y:S01]  /*58a0*/  ISETP.GT.AND P0, PT, R3, RZ, P1 ;  /* 0x000000ff0300720c */ /* 0x000fe20000f04270 */
[----:B0-----:R-:W-:-:S12]  /*58b0*/  FMUL R5, R72, R88 ;  /* 0x0000005848057220 */ /* 0x001fd80000400000 */
[----:B------:R-:W-:Y:S01]  /*58c0*/  @P0 STG.E desc[UR36][R8.64+0x64], R69 ;  /* 0x0000644508000986 */ /* 0x000fe2000c101924 */
[----:B------:R-:W-:Y:S02]  /*58d0*/  ISETP.GT.AND P0, PT, R3, 0x8, P2 ;  /* 0x000000080300780c */ /* 0x000fe40001704270 */
[----:B------:R-:W-:-:S11]  /*58e0*/  ISETP.GT.AND P2, PT, R4, 0x20, PT ;  /* 0x000000200400780c */ /* 0x000fd60003f44270 */
        /* <DEDUP_REMOVED lines=13> */
[----:B------:R-:W-:Y:S01]  /*59c0*/  ISETP.GT.AND P0, PT, R3, 0x8, P1 ;  /* 0x000000080300780c */ /* 0x000fe20000f04270 */
[----:B0-----:R-:W-:-:S12]  /*59d0*/  FMUL R13, R78, R88 ;  /* 0x000000584e0d7220 */ /* 0x001fd80000400000 */
[----:B------:R-:W-:Y:S01]  /*59e0*/  @P0 STG.E desc[UR36][R10.64+0x84], R75 ;  /* 0x0000844b0a000986 */ /* 0x000fe2000c101924 */
[----:B------:R-:W-:-:S13]  /*59f0*/  ISETP.GT.AND P0, PT, R3, RZ, P5 ;  /* 0x000000ff0300720c */ /* 0x000fda0002f04270 */
[----:B------:R0:W-:Y:S01]  /*5a00*/  @P0 STG.E desc[UR36][R8.64+0xa0], R5 ;  /* 0x0000a00508000986 */ /* 0x0001e2000c101924 */
[----:B------:R-:W-:Y:S01]  /*5a10*/  ISETP.GT.AND P0, PT, R3, RZ, P3 ;  /* 0x000000ff0300720c */ /* 0x000fe20001f04270 */
[----:B0-----:R-:W-:-:S12]  /*5a20*/  FMUL R5, R80, R88 ;  /* 0x0000005850057220 */ /* 0x001fd80000400000 */
[----:B------:R-:W-:Y:S01]  /*5a30*/  @P0 STG.E desc[UR36][R8.64+0xa4], R77 ;  /* 0x0000a44d08000986 */ /* 0x000fe2000c101924 */
[----:B------:R-:W-:-:S13]  /*5a40*/  ISETP.GT.AND P0, PT, R3, 0x8, P5 ;  /* 0x000000080300780c */ /* 0x000fda0002f04270 */
[----:B------:R0:W-:Y:S01]  /*5a50*/  @P0 STG.E desc[UR36][R10.64+0xa0], R13 ;  /* 0x0000a00d0a000986 */ /* 0x0001e2000c101924 */
[C---:B------:R-:W-:Y:S02]  /*5a60*/  ISETP.GT.AND P0, PT, R3.reuse, 0x8, P3 ;  /* 0x000000080300780c */ /* 0x040fe40001f04270 */
[----:B------:R-:W-:Y:S01]  /*5a70*/  ISETP.GT.AND P3, PT, R3, 0x8, P2 ;  /* 0x000000080300780c */ /* 0x000fe20001764270 */
[----:B0-----:R-:W-:-:S10]  /*5a80*/  FMUL R13, R82, R88 ;  /* 0x00000058520d7220 */ /* 0x001fd40000400000 */
[----:B------:R-:W-:Y:S01]  /*5a90*/  @P0 STG.E desc[UR36][R10.64+0xa4], R79 ;  /* 0x0000a44f0a000986 */ /* 0x000fe2000c101924 */
[----:B------:R-:W-:-:S13]  /*5aa0*/  ISETP.GT.AND P0, PT, R3, RZ, P4 ;  /* 0x000000ff0300720c */ /* 0x000fda0002704270 */
[----:B------:R0:W-:Y:S01]  /*5ab0*/  @P0 STG.E desc[UR36][R8.64+0xc0], R5 ;  /* 0x0000c00508000986 */ /* 0x0001e2000c101924 */
[----:B------:R-:W-:-:S04]  /*5ac0*/  ISETP.GT.AND P0, PT, R4, 0x31, PT ;  /* 0x000000310400780c */ /* 0x000fc80003f04270 */
[----:B------:R-:W-:Y:S01]  /*5ad0*/  ISETP.GT.AND P1, PT, R3, RZ, P0 ;  /* 0x000000ff0300720c */ /* 0x000fe20000724270 */
[----:B0-----:R-:W-:-:S12]  /*5ae0*/  FMUL R5, R84, R88 ;  /* 0x0000005854057220 */ /* 0x001fd80000400000 */
[----:B------:R-:W-:Y:S01]  /*5af0*/  @P1 STG.E desc[UR36][R8.64+0xc4], R81 ;  /* 0x0000c45108001986 */ /* 0x000fe2000c101924 */
[----:B------:R-:W-:-:S13]  /*5b00*/  ISETP.GT.AND P1, PT, R3, 0x8, P4 ;  /* 0x000000080300780c */ /* 0x000fda0002724270 */
[----:B------:R0:W-:Y:S01]  /*5b10*/  @P1 STG.E desc[UR36][R10.64+0xc0], R13 ;  /* 0x0000c00d0a001986 */ /* 0x0001e2000c101924 */
[----:B------:R-:W-:-:S13]  /*5b20*/  ISETP.GT.AND P1, PT, R3, 0x8, P0 ;  /* 0x000000080300780c */ /* 0x000fda0000724270 */
[----:B------:R-:W-:Y:S01]  /*5b30*/  @P1 STG.E desc[UR36][R10.64+0xc4], R83 ;  /* 0x0000c4530a001986 */ /* 0x000fe2000c101924 */
[----:B------:R-:W-:-:S04]  /*5b40*/  IADD3 R14, P1, R101, R10, RZ ;  /* 0x0000000a650e7210 */ /* 0x000fc80007f3e0ff */
[----:B------:R-:W-:Y:S02]  /*5b50*/  IADD3.X R15, R19, R11, RZ, P1, !PT ;  /* 0x0000000b130f7210 */ /* 0x000fe40000ffe4ff */
[----:B------:R-:W-:-:S13]  /*5b60*/  ISETP.GT.AND P1, PT, R3, RZ, P2 ;  /* 0x000000ff0300720c */ /* 0x000fda0001724270 */
[----:B------:R1:W-:Y:S01]  /*5b70*/  @P1 STG.E desc[UR36][R8.64+0xe0], R5 ;  /* 0x0000e00508001986 */ /* 0x0003e2000c101924 */
[----:B------:R-:W-:-:S05]  /*5b80*/  IADD3 R20, P1, R101, R10, RZ ;  /* 0x0000000a65147210 */ /* 0x000fca0007f3e0ff */
[----:B------:R-:W-:Y:S01]  /*5b90*/  IMAD.X R21, R19, 0x1, R11, P1 ;  /* 0x0000000113157824 */ /* 0x000fe200008e060b */
[----:B------:R-:W-:-:S05]  /*5ba0*/  IADD3 R12, P1, R101, R8, RZ ;  /* 0x00000008650c7210 */ /* 0x000fca0007f3e0ff */
[----:B0-----:R-:W-:Y:S01]  /*5bb0*/  IMAD.X R13, R19, 0x1, R9, P1 ;  /* 0x00000001130d7824 */ /* 0x001fe200008e0609 */
[----:B------:R-:W-:Y:S01]  /*5bc0*/  ISETP.GT.AND P1, PT, R4, 0x39, PT ;  /* 0x000000390400780c */ /* 0x000fe20003f24270 */
[-C--:B------:R-:W-:Y:S01]  /*5bd0*/  FMUL R19, R86, R88.reuse ;  /* 0x0000005856137220 */ /* 0x080fe20000400000 */
[----:B-1----:R-:W-:Y:S02]  /*5be0*/  FMUL R5, R24, R88 ;  /* 0x0000005818057220 */ /* 0x002fe40000400000 */
[----:B------:R-:W-:-:S13]  /*5bf0*/  ISETP.GT.AND P5, PT, R3, RZ, P1 ;  /* 0x000000ff0300720c */ /* 0x000fda0000fa4270 */
[----:B------:R-:W-:Y:S01]  /*5c00*/  @P5 STG.E desc[UR36][R8.64+0xe4], R85 ;  /* 0x0000e45508005986 */ /* 0x000fe2000c101924 */
[----:B------:R-:W-:-:S03]  /*5c10*/  ISETP.GT.AND P5, PT, R4, 0x1, PT ;  /* 0x000000010400780c */ /* 0x000fc60003fa4270 */
[----:B------:R0:W-:Y:S01]  /*5c20*/  @P3 STG.E desc[UR36][R10.64+0xe0], R19 ;  /* 0x0000e0130a003986 */ /* 0x0001e2000c101924 */
[C---:B------:R-:W-:Y:S02]  /*5c30*/  ISETP.GT.AND P3, PT, R3.reuse, 0x8, P1 ;  /* 0x000000080300780c */ /* 0x040fe40000f64270 */
[----:B------:R-:W-:Y:S01]  /*5c40*/  ISETP.GT.AND P5, PT, R3, 0x80, P5 ;  /* 0x000000800300780c */ /* 0x000fe20002fa4270 */
[----:B0-----:R-:W-:-:S10]  /*5c50*/  FMUL R19, R26, R88 ;  /* 0x000000581a137220 */ /* 0x001fd40000400000 */
[----:B------:R0:W-:Y:S01]  /*5c60*/  @P3 STG.E desc[UR36][R10.64+0xe4], R87 ;  /* 0x0000e4570a003986 */ /* 0x0001e2000c101924 */
[C---:B------:R-:W-:Y:S01]  /*5c70*/  ISETP.GT.AND P3, PT, R3.reuse, 0x80, P6 ;  /* 0x000000800300780c */ /* 0x040fe20003764270 */
[----:B------:R-:W-:Y:S01]  /*5c80*/  @P5 IMAD.MOV.U32 R8, RZ, RZ, R12 ;  /* 0x000000ffff085224 */ /* 0x000fe200078e000c */
[----:B------:R-:W-:Y:S01]  /*5c90*/  ISETP.GT.AND P6, PT, R3, 0x88, P6 ;  /* 0x000000880300780c */ /* 0x000fe200037c4270 */
[----:B------:R-:W-:Y:S02]  /*5ca0*/  @P5 IMAD.MOV.U32 R9, RZ, RZ, R13 ;  /* 0x000000ffff095224 */ /* 0x000fe400078e000d */
[----:B0-----:R-:W-:-:S08]  /*5cb0*/  FMUL R11, R30, R88 ;  /* 0x000000581e0b7220 */ /* 0x001fd00000400000 */
[----:B------:R0:W-:Y:S01]  /*5cc0*/  @P3 STG.E desc[UR36][R12.64], R5 ;  /* 0x000000050c003986 */ /* 0x0001e2000c101924 */
[----:B------:R-:W-:-:S03]  /*5cd0*/  ISETP.NE.AND P3, PT, R56, RZ, PT ;  /* 0x000000ff3800720c */ /* 0x000fc60003f65270 */
[----:B------:R-:W-:Y:S01]  /*5ce0*/  @P5 STG.E desc[UR36][R8.64+0x4], R25 ;  /* 0x0000041908005986 */ /* 0x000fe2000c101924 */
[----:B------:R-:W-:-:S03]  /*5cf0*/  ISETP.NE.AND P5, PT, R57, RZ, PT ;  /* 0x000000ff3900720c */ /* 0x000fc60003fa5270 */
[----:B------:R1:W-:Y:S01]  /*5d00*/  @P6 STG.E desc[UR36][R14.64], R19 ;  /* 0x000000130e006986 */ /* 0x0003e2000c101924 */
[----:B------:R-:W-:Y:S01]  /*5d10*/  ISETP.GT.AND P6, PT, R4, 0x1, PT ;  /* 0x000000010400780c */ /* 0x000fe20003fc4270 */
[----:B0-----:R-:W-:-:S03]  /*5d20*/  FMUL R5, R28, R88 ;  /* 0x000000581c057220 */ /* 0x001fc60000400000 */
[----:B------:R-:W-:Y:S01]  /*5d30*/  ISETP.GT.AND P6, PT, R3, 0x88, P6 ;  /* 0x000000880300780c */ /* 0x000fe200037c4270 */
[----:B-1----:R-:W-:-:S12]  /*5d40*/  FMUL R15, R44, R88 ;  /* 0x000000582c0f7220 */ /* 0x002fd80000400000 */
[----:B------:R-:W-:Y:S01]  /*5d50*/  @P6 STG.E desc[UR36][R20.64+0x4], R27 ;  /* 0x0000041b14006986 */ /* 0x000fe2000c101924 */
[----:B------:R-:W-:-:S04]  /*5d60*/  ISETP.GT.AND P6, PT, R4, 0x8, PT ;  /* 0x000000080400780c */ /* 0x000fc80003fc4270 */
[----:B------:R-:W-:-:S13]  /*5d70*/  ISETP.GT.AND P6, PT, R3, 0x80, P6 ;  /* 0x000000800300780c */ /* 0x000fda00037c4270 */
[----:B------:R-:W-:Y:S02]  /*5d80*/  @P6 IMAD.MOV.U32 R8, RZ, RZ, R12 ;  /* 0x000000ffff086224 */ /* 0x000fe400078e000c */
[----:B------:R-:W-:-:S05]  /*5d90*/  @P6 IMAD.MOV.U32 R9, RZ, RZ, R13 ;  /* 0x000000ffff096224 */ /* 0x000fca00078e000d */
[----:B------:R0:W-:Y:S01]  /*5da0*/  @P6 STG.E desc[UR36][R8.64+0x20], R5 ;  /* 0x0000200508006986 */ /* 0x0001e2000c101924 */
[----:B------:R-:W-:-:S04]  /*5db0*/  ISETP.GT.AND P6, PT, R4, 0x9, PT ;  /* 0x000000090400780c */ /* 0x000fc80003fc4270 */
[----:B------:R-:W-:Y:S01]  /*5dc0*/  ISETP.GT.AND P6, PT, R3, 0x80, P6 ;  /* 0x000000800300780c */ /* 0x000fe200037c4270 */
[----:B0-----:R-:W-:-:S12]  /*5dd0*/  FMUL R5, R32, R88 ;  /* 0x0000005820057220 */ /* 0x001fd80000400000 */
[----:B------:R-:W-:Y:S01]  /*5de0*/  @P6 IMAD.MOV.U32 R8, RZ, RZ, R12 ;  /* 0x000000ffff086224 */ /* 0x000fe200078e000c */
[----:B------:R-:W-:-:S05]  /*5df0*/  @P6 MOV R9, R13 ;  /* 0x0000000d00096202 */ /* 0x000fca0000000f00 */
[----:B------:R-:W-:Y:S01]  /*5e00*/  @P6 STG.E desc[UR36][R8.64+0x24], R29 ;  /* 0x0000241d08006986 */ /* 0x000fe2000c101924 */
[----:B------:R-:W-:-:S04]  /*5e10*/  ISETP.GT.AND P6, PT, R4, 0x8, PT ;  /* 0x000000080400780c */ /* 0x000fc80003fc4270 */
[----:B------:R-:W-:-:S13]  /*5e20*/  ISETP.GT.AND P6, PT, R3, 0x88, P6 ;  /* 0x000000880300780c */ /* 0x000fda00037c4270 */
[----:B------:R0:W-:Y:S01]  /*5e30*/  @P6 STG.E desc[UR36][R6.64+0x20], R11 ;  /* 0x0000200b06006986 */ /* 0x0001e2000c101924 */
[----:B------:R-:W-:-:S04]  /*5e40*/  ISETP.GT.AND P6, PT, R4, 0x9, PT ;  /* 0x000000090400780c */ /* 0x000fc80003fc4270 */
[----:B------:R-:W-:Y:S01]  /*5e50*/  ISETP.GT.AND P6, PT, R3, 0x88, P6 ;  /* 0x000000880300780c */ /* 0x000fe200037c4270 */
[----:B0-----:R-:W-:-:S12]  /*5e60*/  FMUL R11, R34, R88 ;  /* 0x00000058220b7220 */ /* 0x001fd80000400000 */
        /* <DEDUP_REMOVED lines=9> */
[----:B------:R-:W-:Y:S02]  /*5f00*/  @P6 IMAD.MOV.U32 R8, RZ, RZ, R12 ;  /* 0x000000ffff086224 */ /* 0x000fe400078e000c */
[----:B------:R-:W-:-:S05]  /*5f10*/  @P6 IMAD.MOV.U32 R9, RZ, RZ, R13 ;  /* 0x000000ffff096224 */ /* 0x000fca00078e000d */
        /* <DEDUP_REMOVED lines=32> */
[----:B------:R-:W-:-:S13]  /*6120*/  ISETP.GT.AND P6, PT, R3, 0x80, P6 ;  /* 0x000000800300780c */ /* 0x000fda00037c4270 */
[----:B0-----:R-:W-:Y:S02]  /*6130*/  @P6 IMAD.MOV.U32 R8, RZ, RZ, R12 ;  /* 0x000000ffff086224 */ /* 0x001fe400078e000c */
[----:B------:R-:W-:-:S05]  /*6140*/  @P6 IMAD.MOV.U32 R9, RZ, RZ, R13 ;  /* 0x000000ffff096224 */ /* 0x000fca00078e000d */
[----:B------:R0:W-:Y:S01]  /*6150*/  @P6 STG.E desc[UR36][R8.64+0x84], R41 ;  /* 0x0000842908006986 */ /* 0x0001e2000c101924 */
[----:B------:R-:W-:-:S04]  /*6160*/  ISETP.GT.AND P6, PT, R4, 0x20, PT ;  /* 0x000000200400780c */ /* 0x000fc80003fc4270 */
[----:B------:R-:W-:Y:S01]  /*6170*/  ISETP.GT.AND P6, PT, R3, 0x88, P6 ;  /* 0x000000880300780c */ /* 0x000fe200037c4270 */
[----:B0-----:R-:W-:-:S12]  /*6180*/  FMUL R9, R46, R88 ;  /* 0x000000582e097220 */ /* 0x001fd80000400000 */
[----:B------:R0:W-:Y:S01]  /*6190*/  @P6 STG.E desc[UR36][R6.64+0x80], R11 ;  /* 0x0000800b06006986 */ /* 0x0001e2000c101924 */
[----:B------:R-:W-:-:S04]  /*61a0*/  ISETP.GT.AND P6, PT, R4, 0x21, PT ;  /* 0x000000210400780c */ /* 0x000fc80003fc4270 */
[----:B------:R-:W-:Y:S01]  /*61b0*/  ISETP.GT.AND P6, PT, R3, 0x88, P6 ;  /* 0x000000880300780c */ /* 0x000fe200037c4270 */
[----:B0-----:R-:W-:-:S12]  /*61c0*/  FMUL R11, R48, R88 ;  /* 0x00000058300b7220 */ /* 0x001fd80000400000 */
[----:B------:R-:W-:Y:S02]  /*61d0*/  @P6 IMAD.MOV.U32 R4, RZ, RZ, R6 ;  /* 0x000000ffff046224 */ /* 0x000fe400078e0006 */
[----:B------:R-:W-:-:S05]  /*61e0*/  @P6 IMAD.MOV.U32 R5, RZ, RZ, R7 ;  /* 0x000000ffff056224 */ /* 0x000fca00078e0007 */
[----:B------:R0:W-:Y:S01]  /*61f0*/  @P6 STG.E desc[UR36][R4.64+0x84], R43 ;  /* 0x0000842b04006986 */ /* 0x0001e2000c101924 */
[C---:B------:R-:W-:Y:S02]  /*6200*/  ISETP.GT.AND P6, PT, R3.reuse, 0x80, P5 ;  /* 0x000000800300780c */ /* 0x040fe40002fc4270 */
[----:B------:R-:W-:-:S11]  /*6210*/  ISETP.GT.AND P5, PT, R3, 0x88, P5 ;  /* 0x000000880300780c */ /* 0x000fd60002fa4270 */
[----:B0-----:R-:W-:Y:S01]  /*6220*/  @P6 IMAD.MOV.U32 R4, RZ, RZ, R12 ;  /* 0x000000ffff046224 */ /* 0x001fe200078e000c */
[----:B------:R-:W-:-:S05]  /*6230*/  @P6 MOV R5, R13 ;  /* 0x0000000d00056202 */ /* 0x000fca0000000f00 */
[----:B------:R0:W-:Y:S01]  /*6240*/  @P6 STG.E desc[UR36][R4.64+0xa0], R15 ;  /* 0x0000a00f04006986 */ /* 0x0001e2000c101924 */
[C---:B------:R-:W-:Y:S02]  /*6250*/  ISETP.GT.AND P6, PT, R3.reuse, 0x80, P3 ;  /* 0x000000800300780c */ /* 0x040fe40001fc4270 */
[----:B------:R-:W-:-:S11]  /*6260*/  ISETP.GT.AND P3, PT, R3, 0x88, P3 ;  /* 0x000000880300780c */ /* 0x000fd60001f64270 */
[----:B0-----:R-:W-:Y:S02]  /*6270*/  @P6 IMAD.MOV.U32 R4, RZ, RZ, R12 ;  /* 0x000000ffff046224 */ /* 0x001fe400078e000c */
[----:B------:R-:W-:-:S05]  /*6280*/  @P6 IMAD.MOV.U32 R5, RZ, RZ, R13 ;  /* 0x000000ffff056224 */ /* 0x000fca00078e000d */
[----:B------:R0:W-:Y:S02]  /*6290*/  @P6 STG.E desc[UR36][R4.64+0xa4], R45 ;  /* 0x0000a42d04006986 */ /* 0x0001e4000c101924 */
[----:B0-----:R-:W-:Y:S02]  /*62a0*/  @P5 IMAD.MOV.U32 R4, RZ, RZ, R6 ;  /* 0x000000ffff045224 */ /* 0x001fe400078e0006 */
[----:B------:R-:W-:-:S05]  /*62b0*/  @P5 IMAD.MOV.U32 R5, RZ, RZ, R7 ;  /* 0x000000ffff055224 */ /* 0x000fca00078e0007 */
[----:B------:R0:W-:Y:S01]  /*62c0*/  @P5 STG.E desc[UR36][R4.64+0xa0], R9 ;  /* 0x0000a00904005986 */ /* 0x0001e2000c101924 */
[C---:B------:R-:W-:Y:S02]  /*62d0*/  ISETP.GT.AND P5, PT, R3.reuse, 0x80, P4 ;  /* 0x000000800300780c */ /* 0x040fe400027a4270 */
[----:B------:R-:W-:Y:S01]  /*62e0*/  ISETP.GT.AND P4, PT, R3, 0x88, P4 ;  /* 0x000000880300780c */ /* 0x000fe20002784270 */
[----:B0-----:R-:W-:Y:S02]  /*62f0*/  @P3 IMAD.MOV.U32 R4, RZ, RZ, R6 ;  /* 0x000000ffff043224 */ /* 0x001fe400078e0006 */
[----:B------:R-:W-:Y:S01]  /*6300*/  FMUL R9, R52, R88 ;  /* 0x0000005834097220 */ /* 0x000fe20000400000 */
[----:B------:R-:W-:-:S05]  /*6310*/  @P3 IMAD.MOV.U32 R5, RZ, RZ, R7 ;  /* 0x000000ffff053224 */ /* 0x000fca00078e0007 */
[----:B------:R0:W-:Y:S01]  /*6320*/  @P3 STG.E desc[UR36][R4.64+0xa4], R47 ;  /* 0x0000a42f04003986 */ /* 0x0001e2000c101924 */
[C---:B------:R-:W-:Y:S02]  /*6330*/  ISETP.GT.AND P3, PT, R3.reuse, 0x80, P0 ;  /* 0x000000800300780c */ /* 0x040fe40000764270 */
[----:B------:R-:W-:Y:S01]  /*6340*/  ISETP.GT.AND P0, PT, R3, 0x88, P0 ;  /* 0x000000880300780c */ /* 0x000fe20000704270 */
[----:B0-----:R-:W-:Y:S01]  /*6350*/  @P5 IMAD.MOV.U32 R4, RZ, RZ, R12 ;  /* 0x000000ffff045224 */ /* 0x001fe200078e000c */
[----:B------:R-:W-:-:S05]  /*6360*/  @P5 MOV R5, R13 ;  /* 0x0000000d00055202 */ /* 0x000fca0000000f00 */
        /* <DEDUP_REMOVED lines=9> */
[----:B------:R-:W-:Y:S01]  /*6400*/  FMUL R3, R50, R88 ;  /* 0x0000005832037220 */ /* 0x000fe20000400000 */
[----:B0-----:R-:W-:Y:S02]  /*6410*/  @P4 IMAD.MOV.U32 R4, RZ, RZ, R6 ;  /* 0x000000ffff044224 */ /* 0x001fe400078e0006 */
[----:B------:R-:W-:-:S05]  /*6420*/  @P4 IMAD.MOV.U32 R5, RZ, RZ, R7 ;  /* 0x000000ffff054224 */ /* 0x000fca00078e0007 */
[----:B------:R0:W-:Y:S02]  /*6430*/  @P4 STG.E desc[UR36][R4.64+0xc0], R3 ;  /* 0x0000c00304004986 */ /* 0x0001e4000c101924 */
[----:B0-----:R-:W-:Y:S02]  /*6440*/  @P0 IMAD.MOV.U32 R4, RZ, RZ, R6 ;  /* 0x000000ffff040224 */ /* 0x001fe400078e0006 */
[----:B------:R-:W-:-:S05]  /*6450*/  @P0 IMAD.MOV.U32 R5, RZ, RZ, R7 ;  /* 0x000000ffff050224 */ /* 0x000fca00078e0007 */
[----:B------:R0:W-:Y:S02]  /*6460*/  @P0 STG.E desc[UR36][R4.64+0xc4], R51 ;  /* 0x0000c43304000986 */ /* 0x0001e4000c101924 */
[----:B0-----:R-:W-:Y:S01]  /*6470*/  @P5 IMAD.MOV.U32 R4, RZ, RZ, R12 ;  /* 0x000000ffff045224 */ /* 0x001fe200078e000c */
[----:B------:R-:W-:-:S05]  /*6480*/  @P5 MOV R5, R13 ;  /* 0x0000000d00055202 */ /* 0x000fca0000000f00 */
[----:B------:R0:W-:Y:S04]  /*6490*/  @P5 STG.E desc[UR36][R4.64+0xe0], R9 ;  /* 0x0000e00904005986 */ /* 0x0001e8000c101924 */
[----:B------:R1:W-:Y:S01]  /*64a0*/  @P3 STG.E desc[UR36][R12.64+0xe4], R53 ;  /* 0x0000e4350c003986 */ /* 0x0003e2000c101924 */
[----:B0-----:R-:W-:Y:S02]  /*64b0*/  @P2 IMAD.MOV.U32 R4, RZ, RZ, R6 ;  /* 0x000000ffff042224 */ /* 0x001fe400078e0006 */
[----:B------:R-:W-:-:S05]  /*64c0*/  @P2 IMAD.MOV.U32 R5, RZ, RZ, R7 ;  /* 0x000000ffff052224 */ /* 0x000fca00078e0007 */
[----:B------:R1:W-:Y:S04]  /*64d0*/  @P2 STG.E desc[UR36][R4.64+0xe0], R11 ;  /* 0x0000e00b04002986 */ /* 0x0003e8000c101924 */
[----:B------:R1:W-:Y:S02]  /*64e0*/  @P1 STG.E desc[UR36][R6.64+0xe4], R55 ;  /* 0x0000e43706001986 */ /* 0x0003e4000c101924 */
.L_x_152:
[----:B------:R-:W-:Y:S05]  /*64f0*/  BSYNC B0 ;  /* 0x0000000000007941 */ /* 0x000fea0003800000 */
.L_x_28:
[----:B------:R-:W-:Y:S01]  /*6500*/  IADD3 R16, P0, R16, UR38, RZ ;  /* 0x0000002610107c10 */ /* 0x000fe2000ff1e0ff */
[----:B------:R-:W-:Y:S01]  /*6510*/  ULDC.64 UR4, c[0x0][0x650] ;  /* 0x0001940000047ab9 */ /* 0x000fe20000000a00 */
[----:B------:R-:W-:Y:S01]  /*6520*/  PRMT R3, RZ, 0x7610, R3 ;  /* 0x00007610ff037816 */ /* 0x000fe20000000003 */
[----:B------:R-:W-:Y:S01]  /*6530*/  IMAD.MOV.U32 R101, RZ, RZ, -0x1 ;  /* 0xffffffffff657424 */ /* 0x000fe200078e00ff */
[----:B------:R-:W-:Y:S01]  /*6540*/  IADD3.X R17, R17, UR41, RZ, P0, !PT ;  /* 0x0000002911117c10 */ /* 0x000fe200087fe4ff */
[----:B------:R-:W-:Y:S01]  /*6550*/  IMAD.MOV.U32 R19, RZ, RZ, -0x1 ;  /* 0xffffffffff137424 */ /* 0x000fe200078e00ff */
[----:B------:R-:W-:-:S04]  /*6560*/  ISETP.GE.U32.AND P0, PT, R16, UR4, PT ;  /* 0x0000000410007c0c */ /* 0x000fc8000bf06070 */
[----:B------:R-:W-:-:S13]  /*6570*/  ISETP.GE.U32.AND.EX P0, PT, R17, UR5, PT, P0 ;  /* 0x0000000511007c0c */ /* 0x000fda000bf06100 */
[----:B------:R-:W-:Y:S05]  /*6580*/  @P0 BRA `(.L_x_153) ;  /* 0x00000004004c0947 */ /* 0x000fea0003800000 */
[----:B-1--4-:R-:W1:Y:S01]  /*6590*/  LDC.64 R10, c[0x0][0x628] ;  /* 0x00018a00ff0a7b82 */ /* 0x012e620000000a00 */
[----:B------:R-:W4:Y:S01]  /*65a0*/  S2R R12, SR_CTAID.X ;  /* 0x00000000000c7919 */ /* 0x000f220000002500 */
[----:B------:R-:W-:Y:S02]  /*65b0*/  IMAD.MOV.U32 R8, RZ, RZ, R16 ;  /* 0x000000ffff087224 */ /* 0x000fe400078e0010 */
[----:B0-----:R-:W-:Y:S01]  /*65c0*/  IMAD.MOV.U32 R9, RZ, RZ, R17 ;  /* 0x000000ffff097224 */ /* 0x001fe200078e0011 */
[----:B------:R-:W0:Y:S03]  /*65d0*/  S2R R20, SR_CTAID.Y ;  /* 0x0000000000147919 */ /* 0x000e260000002600 */
[----:B------:R-:W0:Y:S08]  /*65e0*/  LDC R0, c[0x0][0x630] ;  /* 0x00018c00ff007b82 */ /* 0x000e300000000800 */
[----:B------:R-:W0:Y:S01]  /*65f0*/  LDC.64 R14, c[0x0][0x620] ;  /* 0x00018800ff0e7b82 */ /* 0x000e220000000a00 */
[----:B-1----:R-:W-:-:S04]  /*6600*/  ISETP.NE.U32.AND P0, PT, R10, RZ, PT ;  /* 0x000000ff0a00720c */ /* 0x002fc80003f05070 */
[----:B------:R-:W-:-:S13]  /*6610*/  ISETP.NE.AND.EX P0, PT, R11, RZ, PT, P0 ;  /* 0x000000ff0b00720c */ /* 0x000fda0003f05300 */
[----:B0---4-:R-:W-:Y:S05]  /*6620*/  @!P0 BRA `(.L_x_154) ;  /* 0x0000000000288947 */ /* 0x011fea0003800000 */
[----:B------:R-:W0:Y:S02]  /*6630*/  LDC R3, c[0x0][0x634] ;  /* 0x00018d00ff037b82 */ /* 0x000e240000000800 */
[----:B0-----:R-:W-:-:S05]  /*6640*/  IADD3 R3, P0, R16, R3, RZ ;  /* 0x0000000310037210 */ /* 0x001fca0007f1e0ff */
[----:B------:R-:W-:-:S04]  /*6650*/  IMAD.X R13, RZ, RZ, R17, P0 ;  /* 0x000000ffff0d7224 */ /* 0x000fc800000e0611 */
[----:B------:R-:W-:-:S04]  /*6660*/  IMAD.WIDE.U32 R4, R13, R10, RZ ;  /* 0x0000000a0d047225 */ /* 0x000fc800078e00ff */
[----:B------:R-:W-:-:S04]  /*6670*/  IMAD.WIDE.U32 R6, P0, R3, R11, R4 ;  /* 0x0000000b03067225 */ /* 0x000fc80007800004 */
[----:B------:R-:W-:Y:S01]  /*6680*/  IMAD.WIDE.U32 R4, R3, R10, RZ ;  /* 0x0000000a03047225 */ /* 0x000fe200078e00ff */
[----:B------:R-:W-:-:S03]  /*6690*/  IADD3.X R9, RZ, RZ, RZ, P0, !PT ;  /* 0x000000ffff097210 */ /* 0x000fc600007fe4ff */
[----:B------:R-:W-:Y:S01]  /*66a0*/  IMAD.MOV.U32 R8, RZ, RZ, R7 ;  /* 0x000000ffff087224 */ /* 0x000fe200078e0007 */
[----:B------:R-:W-:-:S05]  /*66b0*/  IADD3 RZ, P0, R5, R6, RZ ;  /* 0x0000000605ff7210 */ /* 0x000fca0007f1e0ff */
[----:B------:R-:W-:-:S08]  /*66c0*/  IMAD.WIDE.U32.X R8, R13, R11, R8, P0 ;  /* 0x0000000b0d087225 */ /* 0x000fd000000e0408 */
.L_x_154:
[-CC-:B------:R-:W-:Y:S01]  /*66d0*/  SHF.R.U64 R19, R8, R0.reuse, R9.reuse ;  /* 0x0000000008137219 */ /* 0x180fe20000001209 */
[----:B------:R-:W0:Y:S01]  /*66e0*/  LDC.64 R26, c[0x0][0x640] ;  /* 0x00019000ff1a7b82 */ /* 0x000e220000000a00 */
[----:B------:R-:W-:Y:S01]  /*66f0*/  SHF.R.U32.HI R0, RZ, R0, R9 ;  /* 0x00000000ff007219 */ /* 0x000fe20000011609 */
[----:B------:R-:W-:Y:S01]  /*6700*/  ULDC UR4, c[0x0][0x150] ;  /* 0x0000540000047ab9 */ /* 0x000fe20000000800 */
[----:B------:R-:W-:Y:S02]  /*6710*/  IADD3 R3, P0, RZ, -R19, RZ ;  /* 0x80000013ff037210 */ /* 0x000fe40007f1e0ff */
[----:B------:R-:W-:-:S03]  /*6720*/  I2FP.F32.U32 R7, R12 ;  /* 0x0000000c00077245 */ /* 0x000fc60000201000 */
[----:B------:R-:W1:Y:S01]  /*6730*/  LDC R6, c[0x0][0x618] ;  /* 0x00018600ff067b82 */ /* 0x000e620000000800 */
[----:B------:R-:W-:Y:S02]  /*6740*/  IMAD.X R5, RZ, RZ, ~R0, P0 ;  /* 0x000000ffff057224 */ /* 0x000fe400000e0e00 */
[----:B------:R-:W-:Y:S01]  /*6750*/  FMUL R7, R7, UR4 ;  /* 0x0000000407077c20 */ /* 0x000fe20008400000 */
[----:B------:R-:W-:Y:S01]  /*6760*/  ULDC UR4, c[0x0][0x154] ;  /* 0x0000550000047ab9 */ /* 0x000fe20000000800 */
[-C--:B------:R-:W-:Y:S02]  /*6770*/  IMAD R0, R5, R14.reuse, RZ ;  /* 0x0000000e05007224 */ /* 0x080fe400078e02ff */
[C---:B------:R-:W-:Y:S01]  /*6780*/  IMAD.WIDE.U32 R4, R3.reuse, R14, R16 ;  /* 0x0000000e03047225 */ /* 0x040fe200078e0010 */
[----:B------:R-:W4:Y:S01]  /*6790*/  LDC R11, c[0x0][0x608] ;  /* 0x00018200ff0b7b82 */ /* 0x000f220000000800 */
[----:B------:R-:W2:Y:S02]  /*67a0*/  F2I.U32.TRUNC.NTZ R7, R7 ;  /* 0x0000000700077305 */ /* 0x000ea4000020f000 */
[----:B------:R-:W-:-:S04]  /*67b0*/  IMAD R3, R3, R15, R0 ;  /* 0x0000000f03037224 */ /* 0x000fc800078e0200 */
[----:B------:R-:W-:Y:S01]  /*67c0*/  IMAD.IADD R3, R5, 0x1, R3 ;  /* 0x0000000105037824 */ /* 0x000fe200078e0203 */
[----:B------:R-:W3:Y:S01]  /*67d0*/  LDC R8, c[0x0][0x658] ;  /* 0x00019600ff087b82 */ /* 0x000ee20000000800 */
[----:B------:R-:W-:Y:S02]  /*67e0*/  I2FP.F32.U32 R5, R20 ;  /* 0x0000001400057245 */ /* 0x000fe40000201000 */
[----:B0-----:R-:W-:-:S04]  /*67f0*/  ISETP.NE.U32.AND P0, PT, R26, RZ, PT ;  /* 0x000000ff1a00720c */ /* 0x001fc80003f05070 */
[----:B------:R-:W-:Y:S01]  /*6800*/  ISETP.NE.AND.EX P0, PT, R27, RZ, PT, P0 ;  /* 0x000000ff1b00720c */ /* 0x000fe20003f05300 */
[----:B------:R-:W0:Y:S01]  /*6810*/  LDC R9, c[0x0][0x144] ;  /* 0x00005100ff097b82 */ /* 0x000e220000000800 */
[-C--:B-1----:R-:W-:Y:S01]  /*6820*/  SHF.R.U64 R13, R4, R6.reuse, R3 ;  /* 0x00000006040d7219 */ /* 0x082fe20000001203 */
[----:B--2---:R-:W-:Y:S01]  /*6830*/  IMAD.MOV R7, RZ, RZ, -R7 ;  /* 0x000000ffff077224 */ /* 0x004fe200078e0a07 */
[----:B------:R-:W-:Y:S01]  /*6840*/  SHF.R.U32.HI R0, RZ, R6, R3 ;  /* 0x00000006ff007219 */ /* 0x000fe20000011603 */
[----:B------:R-:W-:-:S04]  /*6850*/  FMUL R6, R5, UR4 ;  /* 0x0000000405067c20 */ /* 0x000fc80008400000 */
[----:B------:R-:W1:Y:S01]  /*6860*/  LDC R21, c[0x0][0x148] ;  /* 0x00005200ff157b82 */ /* 0x000e620000000800 */
[----:B------:R2:W0:Y:S01]  /*6870*/  F2I.U32.TRUNC.NTZ R14, R6 ;  /* 0x00000006000e7305 */ /* 0x000422000020f000 */
[-CC-:B----4-:R-:W-:Y:S02]  /*6880*/  SHF.R.U64 R10, R13, R11.reuse, R0.reuse ;  /* 0x0000000b0d0a7219 */ /* 0x190fe40000001200 */
[----:B------:R-:W-:-:S04]  /*6890*/  SHF.R.U32.HI R3, RZ, R11, R0 ;  /* 0x0000000bff037219 */ /* 0x000fc80000011600 */
[----:B------:R-:W4:Y:S01]  /*68a0*/  LDC R24, c[0x0][0x648] ;  /* 0x00019200ff187b82 */ /* 0x000f220000000800 */
[-CC-:B---3--:R-:W-:Y:S02]  /*68b0*/  SHF.R.U64 R15, R10, R8.reuse, R3.reuse ;  /* 0x000000080a0f7219 */ /* 0x188fe40000001203 */
[----:B------:R-:W-:-:S03]  /*68c0*/  SHF.R.U32.HI R5, RZ, R8, R3 ;  /* 0x00000008ff057219 */ /* 0x000fc60000011603 */
[----:B------:R-:W-:Y:S02]  /*68d0*/  IMAD.MOV.U32 R4, RZ, RZ, R15 ;  /* 0x000000ffff047224 */ /* 0x000fe400078e000f */
[----:B------:R-:W3:Y:S01]  /*68e0*/  LDC R28, c[0x0][0x638] ;  /* 0x00018e00ff1c7b82 */ /* 0x000ee20000000800 */
[----:B0-----:R-:W-:-:S07]  /*68f0*/  IMAD R25, R9, R7, R12 ;  /* 0x0000000709197224 */ /* 0x001fce00078e020c */
[----:B------:R-:W0:Y:S08]  /*6900*/  LDC R29, c[0x0][0x610] ;  /* 0x00018400ff1d7b82 */ /* 0x000e300000000800 */
[----:B------:R-:W0:Y:S01]  /*6910*/  LDC R30, c[0x0][0x600] ;  /* 0x00018000ff1e7b82 */ /* 0x000e220000000800 */
[----:B-12---:R-:W-:Y:S05]  /*6920*/  @!P0 BRA `(.L_x_155) ;  /* 0x0000000000288947 */ /* 0x006fea0003800000 */
        /* <DEDUP_REMOVED lines=10> */
.L_x_155:
[----:B------:R-:W-:Y:S01]  /*69d0*/  ISETP.NE.AND P0, PT, R2, 0x1, PT ;  /* 0x000000010200780c */ /* 0x000fe20003f05270 */
[----:B------:R-:W-:Y:S01]  /*69e0*/  IMAD.MOV R14, RZ, RZ, -R14 ;  /* 0x000000ffff0e7224 */ /* 0x000fe200078e0a0e */
[----:B----4-:R-:W-:Y:S02]  /*69f0*/  SHF.R.U64 R0, R4, R24, R5 ;  /* 0x0000001804007219 */ /* 0x010fe40000001205 */
[----:B------:R-:W-:Y:S02]  /*6a00*/  LOP3.LUT R3, R10, R99, RZ, 0xc0, !PT ;  /* 0x000000630a037212 */ /* 0x000fe400078ec0ff */
[----:B------:R-:W-:Y:S01]  /*6a10*/  LOP3.LUT R6, R13, R98, RZ, 0xc0, !PT ;  /* 0x000000620d067212 */ /* 0x000fe200078ec0ff */
[----:B------:R-:W-:Y:S02]  /*6a20*/  IMAD.MOV R4, RZ, RZ, -R0 ;  /* 0x000000ffff047224 */ /* 0x000fe400078e0a00 */
[----:B------:R-:W-:Y:S02]  /*6a30*/  IMAD R0, R94, R0, R3 ;  /* 0x000000005e007224 */ /* 0x000fe400078e0203 */
[----:B---3--:R-:W-:-:S02]  /*6a40*/  IMAD R3, R4, R28, R15 ;  /* 0x0000001c04037224 */ /* 0x008fc400078e020f */
[----:B------:R-:W-:Y:S02]  /*6a50*/  @P0 IMAD R25, R21, R14, R20 ;  /* 0x0000000e15190224 */ /* 0x000fe400078e0214 */
[----:B0-----:R-:W-:Y:S02]  /*6a60*/  IMAD R5, R3, R30, R6 ;  /* 0x0000001e03057224 */ /* 0x001fe400078e0206 */
[----:B------:R-:W-:Y:S02]  /*6a70*/  IMAD R0, R0, R29, R25 ;  /* 0x0000001d00007224 */ /* 0x000fe400078e0219 */
[----:B------:R-:W-:-:S03]  /*6a80*/  IMAD.MOV.U32 R4, RZ, RZ, 0x1 ;  /* 0x00000001ff047424 */ /* 0x000fc600078e00ff */
[----:B------:R-:W-:Y:S02]  /*6a90*/  SEL R101, R5, R0, !P0 ;  /* 0x0000000005657207 */ /* 0x000fe40004000000 */
[----:B------:R-:W-:Y:S02]  /*6aa0*/  PRMT R3, R4, 0x7610, R3 ;  /* 0x0000761004037816 */ /* 0x000fe40000000003 */
[----:B------:R-:W-:-:S07]  /*6ab0*/  SEL R0, R0, R5, !P0 ;  /* 0x0000000500007207 */ /* 0x000fce0004000000 */
.L_x_153:
[----:B------:R-:W-:Y:S01]  /*6ac0*/  LOP3.LUT P0, RZ, R3, 0xff, RZ, 0xc0, !PT ;  /* 0x000000ff03ff7812 */ /* 0x000fe2000780c0ff */
[----:B------:R-:W-:Y:S01]  /*6ad0*/  UIMAD.WIDE.U32 UR4, UR42, -0x33333333, URZ ;  /* 0xcccccccd2a0478a5 */ /* 0x000fe2000f8e003f */
[----:B------:R-:W-:-:S03]  /*6ae0*/  IMAD.MOV.U32 R113, RZ, RZ, R0 ;  /* 0x000000ffff717224 */ /* 0x000fc600078e0000 */
[----:B------:R-:W-:-:S04]  /*6af0*/  USHF.R.U32.HI UR4, URZ, 0x2, UR5 ;  /* 0x000000023f047899 */ /* 0x000fc80008011605 */
[----:B------:R-:W-:-:S04]  /*6b00*/  UIMAD UR42, UR4, -0x5, UR42 ;  /* 0xfffffffb042a78a4 */ /* 0x000fc8000f8e022a */
[----:B------:R-:W-:Y:S08]  /*6b10*/  @P0 BRA `(.L_x_156) ;  /* 0xffffffa400c00947 */ /* 0x000ff0000383ffff */
[----:B------:R-:W-:Y:S05]  /*6b20*/  EXIT ;  /* 0x000000000000794d */ /* 0x000fea0003800000 */
.L_x_3:
        /* <DEDUP_REMOVED lines=9> */
[----:B------:R-:W-:Y:S01]  /*6bc0*/  MOV R12, R16 ;  /* 0x00000010000c7202 */ /* 0x000fe20000000f00 */
[----:B------:R-:W-:-:S06]  /*6bd0*/  IMAD.MOV.U32 R13, RZ, RZ, R17 ;  /* 0x000000ffff0d7224 */ /* 0x000fcc00078e0011 */
        /* <DEDUP_REMOVED lines=15> */
.L_x_158:
[--C-:B------:R-:W-:Y:S01]  /*6cd0*/  SHF.R.U64 R14, R12, R20, R13.reuse ;  /* 0x000000140c0e7219 */ /* 0x100fe2000000120d */
[----:B------:R-:W0:Y:S01]  /*6ce0*/  LDC R24, c[0x0][0x618] ;  /* 0x00018600ff187b82 */ /* 0x000e220000000800 */
[----:B------:R-:W-:Y:S01]  /*6cf0*/  I2FP.F32.U32 R8, R6 ;  /* 0x0000000600087245 */ /* 0x000fe20000201000 */
[----:B------:R-:W-:Y:S01]  /*6d00*/  ULDC UR4, c[0x0][0x150] ;  /* 0x0000540000047ab9 */ /* 0x000fe20000000800 */
[----:B------:R-:W-:Y:S02]  /*6d10*/  SHF.R.U32.HI R7, RZ, R20, R13 ;  /* 0x00000014ff077219 */ /* 0x000fe4000001160d */
[----:B------:R-:W-:Y:S01]  /*6d20*/  IADD3 R11, P0, RZ, -R14, RZ ;  /* 0x8000000eff0b7210 */ /* 0x000fe20007f1e0ff */
[----:B------:R-:W-:Y:S01]  /*6d30*/  FMUL R13, R8, UR4 ;  /* 0x00000004080d7c20 */ /* 0x000fe20008400000 */
[----:B------:R-:W-:Y:S01]  /*6d40*/  ULDC UR4, c[0x0][0x154] ;  /* 0x0000550000047ab9 */ /* 0x000fe20000000800 */
[----:B------:R-:W1:Y:S02]  /*6d50*/  LDC.64 R26, c[0x0][0x640] ;  /* 0x00019000ff1a7b82 */ /* 0x000e640000000a00 */
[----:B------:R-:W-:-:S02]  /*6d60*/  IMAD.X R7, RZ, RZ, ~R7, P0 ;  /* 0x000000ffff077224 */ /* 0x000fc400000e0e07 */
[----:B------:R-:W2:Y:S01]  /*6d70*/  F2I.U32.TRUNC.NTZ R13, R13 ;  /* 0x0000000d000d7305 */ /* 0x000ea2000020f000 */
[----:B------:R-:W-:-:S03]  /*6d80*/  IMAD.WIDE.U32 R8, R11, R22, R16 ;  /* 0x000000160b087225 */ /* 0x000fc600078e0010 */
[----:B------:R-:W3:Y:S01]  /*6d90*/  LDC R15, c[0x0][0x144] ;  /* 0x00005100ff0f7b82 */ /* 0x000ee20000000800 */
[----:B------:R-:W-:-:S04]  /*6da0*/  IMAD R10, R7, R22, RZ ;  /* 0x00000016070a7224 */ /* 0x000fc800078e02ff */
[----:B------:R-:W-:Y:S01]  /*6db0*/  IMAD R7, R11, R23, R10 ;  /* 0x000000170b077224 */ /* 0x000fe200078e020a */
[----:B------:R-:W-:Y:S02]  /*6dc0*/  MOV R10, 0xffffffff ;  /* 0xffffffff000a7802 */ /* 0x000fe40000000f00 */
[----:B------:R-:W4:Y:S01]  /*6dd0*/  LDC R20, c[0x0][0x608] ;  /* 0x00018200ff147b82 */ /* 0x000f220000000800 */
[----:B------:R-:W-:Y:S01]  /*6de0*/  IMAD.IADD R7, R9, 0x1, R7 ;  /* 0x0000000109077824 */ /* 0x000fe200078e0207 */
[----:B------:R-:W-:-:S04]  /*6df0*/  I2FP.F32.U32 R9, R5 ;  /* 0x0000000500097245 */ /* 0x000fc80000201000 */
[-C--:B0-----:R-:W-:Y:S01]  /*6e00*/  SHF.R.U64 R12, R8, R24.reuse, R7 ;  /* 0x00000018080c7219 */ /* 0x081fe20000001207 */
[----:B--2---:R-:W-:Y:S01]  /*6e10*/  IMAD.MOV R8, RZ, RZ, -R13 ;  /* 0x000000ffff087224 */ /* 0x004fe200078e0a0d */
[----:B------:R-:W0:Y:S01]  /*6e20*/  LDC R11, c[0x0][0x658] ;  /* 0x00019600ff0b7b82 */ /* 0x000e220000000800 */
[----:B-1----:R-:W-:Y:S01]  /*6e30*/  ISETP.NE.U32.AND P0, PT, R26, RZ, PT ;  /* 0x000000ff1a00720c */ /* 0x002fe20003f05070 */
[----:B------:R-:W-:Y:S01]  /*6e40*/  FMUL R9, R9, UR4 ;  /* 0x0000000409097c20 */ /* 0x000fe20008400000 */
[----:B------:R-:W-:Y:S02]  /*6e50*/  SHF.R.U32.HI R7, RZ, R24, R7 ;  /* 0x00000018ff077219 */ /* 0x000fe40000011607 */
[----:B------:R-:W-:-:S03]  /*6e60*/  ISETP.NE.AND.EX P0, PT, R27, RZ, PT, P0 ;  /* 0x000000ff1b00720c */ /* 0x000fc60003f05300 */
[----:B------:R-:W1:Y:S01]  /*6e70*/  LDC R22, c[0x0][0x148] ;  /* 0x00005200ff167b82 */ /* 0x000e620000000800 */
[----:B---3--:R-:W-:Y:S02]  /*6e80*/  IMAD R23, R15, R8, R6 ;  /* 0x000000080f177224 */ /* 0x008fe400078e0206 */
[----:B------:R-:W-:-:S05]  /*6e90*/  IMAD.MOV.U32 R8, RZ, RZ, 0x1 ;  /* 0x00000001ff087424 */ /* 0x000fca00078e00ff */
[----:B------:R-:W2:Y:S01]  /*6ea0*/  LDC R21, c[0x0][0x600] ;  /* 0x00018000ff157b82 */ /* 0x000ea20000000800 */
[-CC-:B----4-:R-:W-:Y:S02]  /*6eb0*/  SHF.R.U64 R15, R12, R20.reuse, R7.reuse ;  /* 0x000000140c0f7219 */ /* 0x190fe40000001207 */
[----:B------:R-:W-:Y:S02]  /*6ec0*/  SHF.R.U32.HI R6, RZ, R20, R7 ;  /* 0x00000014ff067219 */ /* 0x000fe40000011607 */
[----:B------:R3:W4:Y:S03]  /*6ed0*/  F2I.U32.TRUNC.NTZ R20, R9 ;  /* 0x0000000900147305 */ /* 0x000726000020f000 */
[----:B------:R-:W1:Y:S01]  /*6ee0*/  LDC R25, c[0x0][0x648] ;  /* 0x00019200ff197b82 */ /* 0x000e620000000800 */
[-C--:B0-----:R-:W-:Y:S02]  /*6ef0*/  SHF.R.U64 R19, R15, R11.reuse, R6 ;  /* 0x0000000b0f137219 */ /* 0x081fe40000001206 */
[----:B------:R-:W-:-:S02]  /*6f00*/  SHF.L.U32 R10, R10, R11, RZ ;  /* 0x0000000b0a0a7219 */ /* 0x000fc400000006ff */
[-C--:B------:R-:W-:Y:S01]  /*6f10*/  SHF.R.U32.HI R7, RZ, R11.reuse, R6 ;  /* 0x0000000bff077219 */ /* 0x080fe20000011606 */
[----:B------:R-:W-:Y:S01]  /*6f20*/  IMAD.MOV.U32 R6, RZ, RZ, R19 ;  /* 0x000000ffff067224 */ /* 0x000fe200078e0013 */
[----:B------:R-:W-:Y:S01]  /*6f30*/  SHF.L.U32 R24, R8, R11, RZ ;  /* 0x0000000b08187219 */ /* 0x000fe200000006ff */
[----:B------:R-:W0:Y:S01]  /*6f40*/  LDC R28, c[0x0][0x638] ;  /* 0x00018e00ff1c7b82 */ /* 0x000e220000000800 */
[----:B------:R-:W-:-:S07]  /*6f50*/  LOP3.LUT R30, RZ, R10, RZ, 0x33, !PT ;  /* 0x0000000aff1e7212 */ /* 0x000fce00078e33ff */
[----:B------:R-:W0:Y:S01]  /*6f60*/  LDC R29, c[0x0][0x610] ;  /* 0x00018400ff1d7b82 */ /* 0x000e220000000800 */
[----:B---34-:R-:W-:Y:S05]  /*6f70*/  @!P0 BRA `(.L_x_159) ;  /* 0x0000000000288947 */ /* 0x018fea0003800000 */
[----:B------:R-:W3:Y:S02]  /*6f80*/  LDC R6, c[0x0][0x64c] ;  /* 0x00019300ff067b82 */ /* 0x000ee40000000800 */
[----:B---3--:R-:W-:-:S05]  /*6f90*/  IADD3 R11, P0, R19, R6, RZ ;  /* 0x00000006130b7210 */ /* 0x008fca0007f1e0ff */
        /* <DEDUP_REMOVED lines=8> */
.L_x_159:
[----:B------:R-:W-:Y:S01]  /*7020*/  ISETP.NE.AND P0, PT, R2, 0x1, PT ;  /* 0x000000010200780c */ /* 0x000fe20003f05270 */
[----:B--2---:R-:W-:Y:S01]  /*7030*/  VIADD R9, R21, 0xffffffff ;  /* 0xffffffff15097836 */ /* 0x004fe20000000000 */
[----:B-1----:R-:W-:Y:S01]  /*7040*/  SHF.R.U64 R7, R6, R25, R7 ;  /* 0x0000001906077219 */ /* 0x002fe20000001207 */
[----:B------:R-:W-:Y:S01]  /*7050*/  IMAD.MOV R20, RZ, RZ, -R20 ;  /* 0x000000ffff147224 */ /* 0x000fe200078e0a14 */
[----:B------:R-:W-:Y:S02]  /*7060*/  LOP3.LUT R6, R15, R30, RZ, 0xc0, !PT ;  /* 0x0000001e0f067212 */ /* 0x000fe400078ec0ff */
[----:B------:R-:W-:Y:S02]  /*7070*/  IADD3 R8, -R7, RZ, RZ ;  /* 0x000000ff07087210 */ /* 0x000fe40007ffe1ff */
[----:B------:R-:W-:Y:S01]  /*7080*/  LOP3.LUT R12, R12, R9, RZ, 0xc0, !PT ;  /* 0x000000090c0c7212 */ /* 0x000fe200078ec0ff */
[----:B------:R-:W-:Y:S02]  /*7090*/  IMAD R6, R24, R7, R6 ;  /* 0x0000000718067224 */ /* 0x000fe400078e0206 */
[----:B------:R-:W-:-:S02]  /*70a0*/  IMAD.MOV.U32 R9, RZ, RZ, 0x1 ;  /* 0x00000001ff097424 */ /* 0x000fc400078e00ff */
[----:B------:R-:W-:Y:S02]  /*70b0*/  @P0 IMAD R23, R22, R20, R5 ;  /* 0x0000001416170224 */ /* 0x000fe400078e0205 */
[----:B0-----:R-:W-:Y:S02]  /*70c0*/  IMAD R5, R8, R28, R19 ;  /* 0x0000001c08057224 */ /* 0x001fe400078e0213 */
[----:B------:R-:W-:Y:S02]  /*70d0*/  IMAD R19, R6, R29, R23 ;  /* 0x0000001d06137224 */ /* 0x000fe400078e0217 */
[----:B------:R-:W-:Y:S02]  /*70e0*/  IMAD R6, R5, R21, R12 ;  /* 0x0000001505067224 */ /* 0x000fe400078e020c */
[----:B------:R-:W-:-:S03]  /*70f0*/  IMAD.MOV.U32 R8, RZ, RZ, R14 ;  /* 0x000000ffff087224 */ /* 0x000fc600078e000e */
[----:B------:R-:W-:Y:S02]  /*7100*/  SEL R20, R6, R19, !P0 ;  /* 0x0000001306147207 */ /* 0x000fe40004000000 */
[----:B------:R-:W-:-:S07]  /*7110*/  SEL R19, R19, R6, !P0 ;  /* 0x0000000613137207 */ /* 0x000fce0004000000 */
.L_x_157:
[----:B------:R-:W-:-:S08]  /*7120*/  NOP ;  /* 0x0000000000007918 */ /* 0x000fd00000000000 */
[----:B------:R-:W0:-:S00]  /*7130*/  USETMAXREG.DEALLOC.CTAPOOL 0x28 ;  /* 0x00000028000079c8 */ /* 0x000e0000080e0500 */
[----:B0-----:R-:W-:-:S13]  /*7140*/  ISETP.NE.AND P0, PT, R0, RZ, PT ;  /* 0x000000ff0000720c */ /* 0x001fda0003f05270 */
[----:B------:R-:W-:Y:S05]  /*7150*/  @P0 EXIT ;  /* 0x000000000000094d */ /* 0x000fea0003800000 */
[----:B------:R-:W-:Y:S01]  /*7160*/  LOP3.LUT P0, RZ, R9, 0xff, RZ, 0xc0, !PT ;  /* 0x000000ff09ff7812 */ /* 0x000fe2000780c0ff */
[----:B------:R-:W-:Y:S02]  /*7170*/  IMAD.MOV.U32 R0, RZ, RZ, 0x1 ;  /* 0x00000001ff007424 */ /* 0x000fe400078e00ff */
[----:B------:R-:W-:-:S10]  /*7180*/  IMAD.MOV.U32 R12, RZ, RZ, RZ ;  /* 0x000000ffff0c7224 */ /* 0x000fd400078e00ff */
[----:B------:R-:W-:Y:S05]  /*7190*/  @!P0 BRA `(.L_x_160) ;  /* 0x0000000c00448947 */ /* 0x000fea0003800000 */
[----:B------:R-:W0:Y:S01]  /*71a0*/  LDC R0, c[0x0][0x28c] ;  /* 0x0000a300ff007b82 */ /* 0x000e220000000800 */
[----:B------:R-:W-:Y:S01]  /*71b0*/  LOP3.LUT P0, RZ, R3, 0x1f, RZ, 0xc0, !PT ;  /* 0x0000001f03ff7812 */ /* 0x000fe2000780c0ff */
[----:B------:R-:W-:Y:S01]  /*71c0*/  ULDC UR5, c[0x0][0x658] ;  /* 0x0001960000057ab9 */ /* 0x000fe20000000800 */
[----:B------:R-:W-:Y:S01]  /*71d0*/  UMOV UR6, 0xffffffff ;  /* 0xffffffff00067882 */ /* 0x000fe20000000000 */
[----:B------:R-:W-:Y:S01]  /*71e0*/  BSSY B0, `(.L_x_160) ;  /* 0x00000cc000007945 */ /* 0x000fe20003800000 */
[----:B------:R-:W-:Y:S01]  /*71f0*/  USHF.L.U32 UR6, UR6, UR5, URZ ;  /* 0x0000000506067299 */ /* 0x000fe2000800063f */
[C---:B------:R-:W-:Y:S01]  /*7200*/  ISETP.NE.AND P2, PT, R4.reuse, RZ, PT ;  /* 0x000000ff0400720c */ /* 0x040fe20003f45270 */
[----:B------:R-:W-:Y:S01]  /*7210*/  IMAD.MOV.U32 R13, RZ, RZ, 0x1 ;  /* 0x00000001ff0d7424 */ /* 0x000fe200078e00ff */
[----:B------:R-:W-:Y:S01]  /*7220*/  ISETP.NE.OR P0, PT, R4, RZ, !P0 ;  /* 0x000000ff0400720c */ /* 0x000fe20004705670 */
[----:B------:R-:W-:Y:S01]  /*7230*/  ULDC UR4, c[0x0][0x600] ;  /* 0x0001800000047ab9 */ /* 0x000fe20000000800 */
[----:B------:R-:W-:Y:S01]  /*7240*/  LOP3.LUT R11, R18, 0x2, RZ, 0xfc, !PT ;  /* 0x00000002120b7812 */ /* 0x000fe200078efcff */
[----:B------:R-:W-:Y:S01]  /*7250*/  UMOV UR7, 0x1 ;  /* 0x0000000100077882 */ /* 0x000fe20000000000 */
[----:B------:R-:W-:Y:S01]  /*7260*/  MOV R12, RZ ;  /* 0x000000ff000c7202 */ /* 0x000fe20000000f00 */
[----:B------:R-:W-:-:S02]  /*7270*/  UIADD3 UR4, UR4, -0x1, URZ ;  /* 0xffffffff04047890 */ /* 0x000fc4000fffe03f */
[----:B------:R-:W-:Y:S02]  /*7280*/  USHF.L.U32 UR5, UR7, UR5, URZ ;  /* 0x0000000507057299 */ /* 0x000fe4000800063f */
[----:B------:R-:W-:Y:S01]  /*7290*/  ULOP3.LUT UR13, URZ, UR6, URZ, 0x33, !UPT ;  /* 0x000000063f0d7292 */ /* 0x000fe2000f8e333f */
[----:B------:R-:W-:Y:S01]  /*72a0*/  ULDC.64 UR22, c[0x0][0x198] ;  /* 0x0000660000167ab9 */ /* 0x000fe20000000a00 */
[----:B0-----:R-:W-:-:S05]  /*72b0*/  VIADD R0, R0, 0x3f ;  /* 0x0000003f00007836 */ /* 0x001fca0000000000 */
[----:B------:R-:W-:-:S04]  /*72c0*/  SHF.R.S32.HI R3, RZ, 0x1f, R0 ;  /* 0x0000001fff037819 */ /* 0x000fc80000011400 */
[----:B------:R-:W-:Y:S01]  /*72d0*/  LEA.HI R3, R3, R0, RZ, 0x6 ;  /* 0x0000000003037211 */ /* 0x000fe200078f30ff */
[----:B------:R-:W-:-:S03]  /*72e0*/  IMAD.MOV.U32 R0, RZ, RZ, 0x1 ;  /* 0x00000001ff007424 */ /* 0x000fc600078e00ff */
[----:B------:R-:W-:-:S05]  /*72f0*/  SHF.R.S32.HI R3, RZ, 0x6, R3 ;  /* 0x00000006ff037819 */ /* 0x000fca0000011403 */
[----:B------:R-:W-:-:S07]  /*7300*/  VIADD R10, R3, 0x1 ;  /* 0x00000001030a7836 */ /* 0x000fce0000000000 */
.L_x_172:
[----:B------:R-:W-:-:S03]  /*7310*/  UMOV UR6, 0xffffffff ;  /* 0xffffffff00067882 */ /* 0x000fc60000000000 */
[----:B------:R-:W-:Y:S05]  /*7320*/  BRA.DIV UR6, `(.L_x_161) ;  /* 0x0000000e06f07947 */ /* 0x000fea000b800000 */
[----:B------:R-:W-:-:S13]  /*7330*/  ELECT P6, URZ, PT ;  /* 0x00000000003f782f */ /* 0x000fda00038c0000 */
.L_x_184:
[----:B------:R-:W0:Y:S01]  /*7340*/  LDC R4, c[0x0][0x28c] ;  /* 0x0000a300ff047b82 */ /* 0x000e220000000800 */
[----:B------:R-:W-:Y:S01]  /*7350*/  BSSY B1, `(.L_x_162) ;  /* 0x0000043000017945 */ /* 0x000fe20003800000 */
[----:B0-----:R-:W-:-:S13]  /*7360*/  ISETP.LT.OR P6, PT, R4, 0x1, !P6 ;  /* 0x000000010400780c */ /* 0x001fda00077c1670 */
[----:B------:R-:W-:Y:S05]  /*7370*/  @P6 BRA `(.L_x_163) ;  /* 0x0000000400006947 */ /* 0x000fea0003800000 */
[----:B------:R-:W-:Y:S02]  /*7380*/  IMAD.SHL.U32 R19, R19, 0x100, RZ ;  /* 0x0000010013137824 */ /* 0x000fe400078e00ff */
[----:B------:R-:W-:Y:S02]  /*7390*/  IMAD.SHL.U32 R20, R20, 0x40, RZ ;  /* 0x0000004014147824 */ /* 0x000fe400078e00ff */
[----:B------:R-:W-:Y:S02]  /*73a0*/  IMAD.MOV.U32 R21, RZ, RZ, RZ ;  /* 0x000000ffff157224 */ /* 0x000fe400078e00ff */
[----:B------:R-:W-:Y:S02]  /*73b0*/  IMAD.MOV.U32 R4, RZ, RZ, R10 ;  /* 0x000000ffff047224 */ /* 0x000fe400078e000a */
[----:B------:R-:W-:Y:S02]  /*73c0*/  IMAD.MOV.U32 R5, RZ, RZ, R0 ;  /* 0x000000ffff057224 */ /* 0x000fe400078e0000 */
[----:B------:R-:W-:-:S07]  /*73d0*/  IMAD.MOV.U32 R6, RZ, RZ, R12 ;  /* 0x000000ffff067224 */ /* 0x000fce00078e000c */
.L_x_167:
[----:B------:R-:W0:Y:S01]  /*73e0*/  S2R R14, SR_CgaCtaId ;  /* 0x00000000000e7919 */ /* 0x000e220000008800 */
[----:B------:R-:W-:Y:S01]  /*73f0*/  MOV R7, 0x400 ;  /* 0x0000040000077802 */ /* 0x000fe20000000f00 */
[----:B------:R-:W1:Y:S03]  /*7400*/  @!P2 LDC R9, c[0x0][0x500] ;  /* 0x00014000ff09ab82 */ /* 0x000e660000000800 */
[----:B0-----:R-:W-:Y:S02]  /*7410*/  LEA R15, R14, R7, 0x18 ;  /* 0x000000070e0f7211 */ /* 0x001fe400078ec0ff */
[----:B------:R-:W-:Y:S02]  /*7420*/  SHF.L.U32 R7, R5, 0x1f, RZ ;  /* 0x0000001f05077819 */ /* 0x000fe400000006ff */
[----:B------:R-:W-:-:S04]  /*7430*/  LEA R14, R6, R15, 0x3 ;  /* 0x0000000f060e7211 */ /* 0x000fc800078e18ff */
[----:B------:R-:W0:Y:S02]  /*7440*/  SYNCS.PHASECHK.TRANS64.TRYWAIT P1, [R14+URZ+0x28], R7 ;  /* 0x000028070e0075a7 */ /* 0x000e24000802017f */
[----:B01----:R-:W-:Y:S05]  /*7450*/  @!P1 BRA `(.L_x_164) ;  /* 0x0000000c00c49947 */ /* 0x003fea0003800000 */
.L_x_185:
[----:B0-----:R-:W-:Y:S01]  /*7460*/  PRMT R7, R11, 0x9910, RZ ;  /* 0x000099100b077816 */ /* 0x001fe200000000ff */
[----:B------:R0:W-:Y:S03]  /*7470*/  @!P2 SYNCS.ARRIVE.TRANS64 RZ, [R14+URZ], R9 ;  /* 0x000000090effa9a7 */ /* 0x0001e6000800003f */
[----:B------:R-:W-:-:S13]  /*7480*/  ISETP.NE.AND P1, PT, R7, 0x2, PT ;  /* 0x000000020700780c */ /* 0x000fda0003f25270 */
[----:B0-----:R-:W-:Y:S05]  /*7490*/  @P1 BRA `(.L_x_165) ;  /* 0x0000000000041947 */ /* 0x001fea0003800000 */
[----:B------:R-:W-:Y:S01]  /*74a0*/  BPT.TRAP 0x1 ;  /* 0x000000040000795c */ /* 0x000fe20000300000 */
.L_x_165:
[----:B------:R-:W-:Y:S05]  /*74b0*/  @P0 BRA `(.L_x_166) ;  /* 0x0000000000040947 */ /* 0x000fea0003800000 */
[----:B------:R-:W-:Y:S01]  /*74c0*/  BPT.TRAP 0x1 ;  /* 0x000000040000795c */ /* 0x000fe20000300000 */
.L_x_166:
[C-C-:B------:R-:W-:Y:S01]  /*74d0*/  IMAD R7, R6.reuse, 0x10000, R15.reuse ;  /* 0x0001000006077824 */ /* 0x140fe200078e020f */
[----:B------:R-:W-:Y:S01]  /*74e0*/  R2UR UR34, R21 ;  /* 0x00000000152272ca */ /* 0x000fe200000e0000 */
[----:B------:R-:W-:Y:S01]  /*74f0*/  IMAD R15, R6, 0x4000, R15 ;  /* 0x00004000060f7824 */ /* 0x000fe200078e020f */
[----:B------:R-:W-:Y:S01]  /*7500*/  R2UR UR33, R14 ;  /* 0x000000000e2172ca */ /* 0x000fe200000e0000 */
[----:B------:R-:W-:Y:S01]  /*7510*/  VIADD R4, R4, 0xffffffff ;  /* 0xffffffff04047836 */ /* 0x000fe20000000000 */
[----:B------:R-:W-:Y:S01]  /*7520*/  R2UR UR24, R7 ;  /* 0x00000000071872ca */ /* 0x000fe200000e0000 */
[----:B------:R-:W-:Y:S01]  /*7530*/  UIADD3 UR6, UP0, UR22, 0xf0, URZ ;  /* 0x000000f016067890 */ /* 0x000fe2000ff1e03f */
[----:B------:R-:W-:Y:S01]  /*7540*/  R2UR UR8, R15 ;  /* 0x000000000f0872ca */ /* 0x000fe200000e0000 */
[----:B------:R-:W-:Y:S01]  /*7550*/  UIADD3 UR30, UP1, UR22, 0x1f0, URZ ;  /* 0x000001f0161e7890 */ /* 0x000fe2000ff3e03f */
[----:B------:R-:W-:Y:S01]  /*7560*/  R2UR UR36, R8 ;  /* 0x00000000082472ca */ /* 0x000fe200000e0000 */
[----:B------:R-:W-:Y:S01]  /*7570*/  UIADD3.X UR7, URZ, UR23, URZ, UP0, !UPT ;  /* 0x000000173f077290 */ /* 0x000fe200087fe43f */
[----:B------:R-:W-:Y:S01]  /*7580*/  R2UR UR35, R19 ;  /* 0x00000000132372ca */ /* 0x000fe200000e0000 */
[----:B------:R-:W-:Y:S01]  /*7590*/  UIADD3.X UR31, URZ, UR23, URZ, UP1, !UPT ;  /* 0x000000173f1f7290 */ /* 0x000fe20008ffe43f */
[----:B------:R-:W-:Y:S01]  /*75a0*/  R2UR UR19, R20 ;  /* 0x00000000141372ca */ /* 0x000fe200000e0000 */
[----:B------:R-:W-:Y:S01]  /*75b0*/  UIADD3 UR26, UR34, 0x20, URZ ;  /* 0x00000020221a7890 */ /* 0x000fe2000fffe03f */
[----:B------:R-:W-:Y:S01]  /*75c0*/  ISETP.GT.AND P3, PT, R4, 0x1, PT ;  /* 0x000000010400780c */ /* 0x000fe20003f64270 */
[----:B------:R-:W-:Y:S01]  /*75d0*/  VIADD R6, R6, 0x1 ;  /* 0x0000000106067836 */ /* 0x000fe20000000000 */
[----:B------:R-:W-:Y:S01]  /*75e0*/  UMOV UR14, 0x0 ;  /* 0x00000000000e7882 */ /* 0x000fe20000000000 */
[----:B------:R-:W-:Y:S01]  /*75f0*/  UIADD3 UR32, UR24, 0x100, URZ ;  /* 0x0000010018207890 */ /* 0x000fe2000fffe03f */
[----:B------:R-:W-:Y:S01]  /*7600*/  VIADD R21, R21, 0x40 ;  /* 0x0000004015157836 */ /* 0x000fe20000000000 */
[----:B------:R-:W-:Y:S01]  /*7610*/  UIADD3 UR24, UR24, 0x8100, URZ ;  /* 0x0000810018187890 */ /* 0x000fe2000fffe03f */
[----:B------:R-:W-:Y:S01]  /*7620*/  ISETP.NE.AND P1, PT, R6, 0x5, PT ;  /* 0x000000050600780c */ /* 0x000fe20003f25270 */
[----:B------:R-:W-:-:S02]  /*7630*/  UIADD3 UR16, UR8, 0x50100, URZ ;  /* 0x0005010008107890 */ /* 0x000fc4000fffe03f */
[----:B------:R-:W-:Y:S01]  /*7640*/  UIADD3 UR8, UR8, 0x52100, URZ ;  /* 0x0005210008087890 */ /* 0x000fe2000fffe03f */
[----:B------:R-:W-:Y:S01]  /*7650*/  SEL R14, RZ, 0x1, P1 ;  /* 0x00000001ff0e7807 */ /* 0x000fe20000800000 */
[----:B------:R-:W-:Y:S01]  /*7660*/  UMOV UR15, 0x10000000 ;  /* 0x10000000000f7882 */ /* 0x000fe20000000000 */
[----:B------:R-:W-:Y:S01]  /*7670*/  UMOV UR25, UR33 ;  /* 0x0000002100197c82 */ /* 0x000fe20008000000 */
[----:B------:R-:W-:Y:S01]  /*7680*/  UMOV UR28, UR36 ;  /* 0x00000024001c7c82 */ /* 0x000fe20008000000 */
[----:B------:R-:W-:Y:S01]  /*7690*/  UMOV UR27, UR35 ;  /* 0x00000023001b7c82 */ /* 0x000fe20008000000 */
[----:B------:R-:W-:Y:S01]  /*76a0*/  UMOV UR17, UR33 ;  /* 0x0000002100117c82 */ /* 0x000fe20008000000 */
[----:B------:R-:W-:Y:S01]  /*76b0*/  UMOV UR18, UR34 ;  /* 0x0000002200127c82 */ /* 0x000fe20008000000 */
[----:B------:R-:W-:Y:S01]  /*76c0*/  UMOV UR20, UR36 ;  /* 0x0000002400147c82 */ /* 0x000fe20008000000 */
[----:B------:R0:W-:Y:S01]  /*76d0*/  UTMALDG.3D [UR32], [UR6], desc[UR14] ;  /* 0x00000e20060075b4 */ /* 0x0001e20008011000 */
[----:B------:R-:W-:Y:S01]  /*76e0*/  UMOV UR9, UR33 ;  /* 0x0000002100097c82 */ /* 0x000fe20008000000 */
[----:B------:R-:W-:Y:S01]  /*76f0*/  UMOV UR11, UR19 ;  /* 0x00000013000b7c82 */ /* 0x000fe20008000000 */
[----:B------:R-:W-:Y:S01]  /*7700*/  UMOV UR12, UR36 ;  /* 0x00000024000c7c82 */ /* 0x000fe20008000000 */
[----:B------:R-:W-:Y:S01]  /*7710*/  UMOV UR10, UR26 ;  /* 0x0000001a000a7c82 */ /* 0x000fe20008000000 */
[----:B------:R-:W-:-:S02]  /*7720*/  LOP3.LUT R5, R5, R14, RZ, 0x3c, !PT ;  /* 0x0000000e05057212 */ /* 0x000fc400078e3cff */
[----:B------:R-:W-:Y:S01]  /*7730*/  SEL R6, R6, RZ, P1 ;  /* 0x000000ff06067207 */ /* 0x000fe20000800000 */
[----:B------:R0:W-:Y:S01]  /*7740*/  UTMALDG.3D [UR24], [UR6], desc[UR14] ;  /* 0x00000e18060075b4 */ /* 0x0001e20008011000 */
[----:B------:R0:W-:Y:S01]  /*7750*/  UTMALDG.3D [UR16], [UR30], desc[UR14] ;  /* 0x00000e101e0075b4 */ /* 0x0001e20008011000 */
[----:B------:R0:W-:Y:S02]  /*7760*/  UTMALDG.3D [UR8], [UR30], desc[UR14] ;  /* 0x00000e081e0075b4 */ /* 0x0001e40008011000 */
[----:B0-----:R-:W-:Y:S05]  /*7770*/  @P3 BRA `(.L_x_167) ;  /* 0xfffffffc00183947 */ /* 0x001fea000383ffff */
.L_x_163:
[----:B------:R-:W-:Y:S05]  /*7780*/  BSYNC B1 ;  /* 0x0000000000017941 */ /* 0x000fea0003800000 */
.L_x_162:
[----:B------:R-:W-:Y:S01]  /*7790*/  LOP3.LUT P3, RZ, R13, 0xff, RZ, 0xc0, !PT ;  /* 0x000000ff0dff7812 */ /* 0x000fe2000786c0ff */
[----:B------:R-:W-:Y:S01]  /*77a0*/  IMAD.IADD R12, R3, 0x1, R12 ;  /* 0x00000001030c7824 */ /* 0x000fe200078e020c */
[----:B------:R-:W-:Y:S01]  /*77b0*/  IADD3 R16, P4, R16, UR38, RZ ;  /* 0x0000002610107c10 */ /* 0x000fe2000ff9e0ff */
[----:B------:R-:W-:Y:S01]  /*77c0*/  ULDC.64 UR6, c[0x0][0x650] ;  /* 0x0001940000067ab9 */ /* 0x000fe20000000a00 */
[----:B------:R-:W-:Y:S01]  /*77d0*/  BSSY B1, `(.L_x_168) ;  /* 0x000006a000017945 */ /* 0x000fe20003800000 */
[----:B------:R-:W-:Y:S01]  /*77e0*/  IMAD.MOV.U32 R19, RZ, RZ, -0x1 ;  /* 0xffffffffff137424 */ /* 0x000fe200078e00ff */
[----:B------:R-:W-:Y:S01]  /*77f0*/  ISETP.GT.U32.AND P1, PT, R12, 0x4, PT ;  /* 0x000000040c00780c */ /* 0x000fe20003f24070 */
[----:B------:R-:W-:Y:S01]  /*7800*/  IMAD.MOV.U32 R8, RZ, RZ, -0x1 ;  /* 0xffffffffff087424 */ /* 0x000fe200078e00ff */
[----:B------:R-:W-:Y:S02]  /*7810*/  IADD3.X R17, R17, UR41, RZ, P4, !PT ;  /* 0x0000002911117c10 */ /* 0x000fe4000a7fe4ff */
[----:B------:R-:W-:-:S02]  /*7820*/  ISETP.LT.U32.AND P1, PT, R3, 0x5, P1 ;  /* 0x000000050300780c */ /* 0x000fc40000f21070 */
[----:B------:R-:W-:Y:S01]  /*7830*/  MOV R20, 0xffffffff ;  /* 0xffffffff00147802 */ /* 0x000fe20000000f00 */
[----:B------:R-:W0:Y:S01]  /*7840*/  @P3 S2R R5, SR_CgaCtaId ;  /* 0x0000000000053919 */ /* 0x000e220000008800 */
[----:B------:R-:W-:Y:S02]  /*7850*/  @P3 MOV R4, 0x400 ;  /* 0x0000040000043802 */ /* 0x000fe40000000f00 */
[----:B------:R-:W-:Y:S02]  /*7860*/  PRMT R13, RZ, 0x7610, R13 ;  /* 0x00007610ff0d7816 */ /* 0x000fe4000000000d */
[----:B0-----:R-:W-:Y:S01]  /*7870*/  @P3 LEA R6, R5, R4, 0x18 ;  /* 0x0000000405063211 */ /* 0x001fe200078ec0ff */
[----:B------:R-:W-:-:S03]  /*7880*/  IMAD.WIDE.U32 R4, R12, -0x33333333, RZ ;  /* 0xcccccccd0c047825 */ /* 0x000fc600078e00ff */
[----:B------:R0:W-:Y:S01]  /*7890*/  @P3 SYNCS.ARRIVE.TRANS64.A1T0 RZ, [R6+URZ+0x68], RZ ;  /* 0x000068ff06ff39a7 */ /* 0x0001e2000810003f */
[----:B------:R-:W-:Y:S02]  /*78a0*/  ISETP.GE.U32.AND P3, PT, R3, 0x5, PT ;  /* 0x000000050300780c */ /* 0x000fe40003f66070 */
[----:B------:R-:W-:Y:S02]  /*78b0*/  SHF.R.U32.HI R7, RZ, 0x2, R5 ;  /* 0x00000002ff077819 */ /* 0x000fe40000011605 */
[----:B------:R-:W-:Y:S02]  /*78c0*/  SEL R5, RZ, 0x1, !P1 ;  /* 0x00000001ff057807 */ /* 0x000fe40004800000 */
[----:B------:R-:W-:Y:S01]  /*78d0*/  ISETP.GE.U32.AND P1, PT, R16, UR6, PT ;  /* 0x0000000610007c0c */ /* 0x000fe2000bf26070 */
[----:B------:R-:W-:Y:S01]  /*78e0*/  IMAD R12, R7, -0x5, R12 ;  /* 0xfffffffb070c7824 */ /* 0x000fe200078e020c */
[----:B------:R-:W-:Y:S02]  /*78f0*/  LOP3.LUT R0, R0, R5, RZ, 0x3c, !PT ;  /* 0x0000000500007212 */ /* 0x000fe400078e3cff */
[----:B------:R-:W-:-:S02]  /*7900*/  ISETP.GE.U32.AND.EX P1, PT, R17, UR7, PT, P1 ;  /* 0x0000000711007c0c */ /* 0x000fc4000bf26110 */
[----:B------:R-:W-:Y:S02]  /*7910*/  PRMT R4, RZ, 0x7610, R4 ;  /* 0x00007610ff047816 */ /* 0x000fe40000000004 */
[----:B------:R-:W-:-:S09]  /*7920*/  @P3 LOP3.LUT R0, R0, 0x1, R7, 0x78, !PT ;  /* 0x0000000100003812 */ /* 0x000fd200078e7807 */
[----:B0-----:R-:W-:Y:S05]  /*7930*/  @P1 BRA `(.L_x_169) ;  /* 0x00000004004c1947 */ /* 0x001fea0003800000 */
[----:B------:R-:W-:Y:S01]  /*7940*/  ULDC.64 UR6, c[0x0][0x628] ;  /* 0x00018a0000067ab9 */ /* 0x000fe20000000a00 */
[----:B------:R-:W0:Y:S01]  /*7950*/  S2R R15, SR_CTAID.X ;  /* 0x00000000000f7919 */ /* 0x000e220000002500 */
[----:B------:R-:W-:Y:S01]  /*7960*/  ISETP.NE.U32.AND P1, PT, RZ, UR6, PT ;  /* 0x00000006ff007c0c */ /* 0x000fe2000bf25070 */
[----:B------:R-:W-:Y:S01]  /*7970*/  ULDC UR9, c[0x0][0x630] ;  /* 0x00018c0000097ab9 */ /* 0x000fe20000000800 */
[----:B------:R-:W-:Y:S01]  /*7980*/  IMAD.MOV.U32 R4, RZ, RZ, R16 ;  /* 0x000000ffff047224 */ /* 0x000fe200078e0010 */
[----:B------:R-:W1:Y:S01]  /*7990*/  S2R R14, SR_CTAID.Y ;  /* 0x00000000000e7919 */ /* 0x000e620000002600 */
[----:B------:R-:W-:Y:S01]  /*79a0*/  ISETP.NE.AND.EX P1, PT, RZ, UR7, PT, P1 ;  /* 0x00000007ff007c0c */ /* 0x000fe2000bf25310 */
[----:B------:R-:W-:-:S12]  /*79b0*/  IMAD.MOV.U32 R5, RZ, RZ, R17 ;  /* 0x000000ffff057224 */ /* 0x000fd800078e0011 */
[----:B------:R-:W-:Y:S05]  /*79c0*/  @!P1 BRA `(.L_x_170) ;  /* 0x0000000000289947 */ /* 0x000fea0003800000 */
[----:B------:R-:W-:Y:S02]  /*79d0*/  ULDC UR8, c[0x0][0x634] ;  /* 0x00018d0000087ab9 */ /* 0x000fe40000000800 */
[----:B------:R-:W-:-:S05]  /*79e0*/  IADD3 R9, P1, R16, UR8, RZ ;  /* 0x0000000810097c10 */ /* 0x000fca000ff3e0ff */
[----:B------:R-:W-:-:S04]  /*79f0*/  IMAD.X R19, RZ, RZ, R17, P1 ;  /* 0x000000ffff137224 */ /* 0x000fc800008e0611 */
[----:B------:R-:W-:-:S04]  /*7a00*/  IMAD.WIDE.U32 R6, R19, UR6, RZ ;  /* 0x0000000613067c25 */ /* 0x000fc8000f8e00ff */
[----:B------:R-:W-:-:S04]  /*7a10*/  IMAD.WIDE.U32 R6, P1, R9, UR7, R6 ;  /* 0x0000000709067c25 */ /* 0x000fc8000f820006 */
[----:B------:R-:W-:-:S04]  /*7a20*/  IMAD.WIDE.U32 R8, R9, UR6, RZ ;  /* 0x0000000609087c25 */ /* 0x000fc8000f8e00ff */
[----:B------:R-:W-:Y:S01]  /*7a30*/  IMAD.X R5, RZ, RZ, RZ, P1 ;  /* 0x000000ffff057224 */ /* 0x000fe200008e06ff */
[----:B------:R-:W-:Y:S01]  /*7a40*/  IADD3 RZ, P1, R9, R6, RZ ;  /* 0x0000000609ff7210 */ /* 0x000fe20007f3e0ff */
[----:B------:R-:W-:-:S04]  /*7a50*/  IMAD.MOV.U32 R4, RZ, RZ, R7 ;  /* 0x000000ffff047224 */ /* 0x000fc800078e0007 */
[----:B------:R-:W-:-:S08]  /*7a60*/  IMAD.WIDE.U32.X R4, R19, UR7, R4, P1 ;  /* 0x0000000713047c25 */ /* 0x000fd000088e0404 */
.L_x_170:
[--C-:B------:R-:W-:Y:S01]  /*7a70*/  SHF.R.U64 R8, R4, UR9, R5.reuse ;  /* 0x0000000904087c19 */ /* 0x100fe20008001205 */
[----:B------:R-:W-:Y:S01]  /*7a80*/  ULDC.64 UR6, c[0x0][0x620] ;  /* 0x0001880000067ab9 */ /* 0x000fe20000000a00 */
[----:B------:R-:W-:Y:S01]  /*7a90*/  SHF.R.U32.HI R4, RZ, UR9, R5 ;  /* 0x00000009ff047c19 */ /* 0x000fe20008011605 */
[----:B------:R-:W2:Y:S01]  /*7aa0*/  LDC R24, c[0x0][0x144] ;  /* 0x00005100ff187b82 */ /* 0x000ea20000000800 */
[----:B------:R-:W-:Y:S01]  /*7ab0*/  IADD3 R7, P1, RZ, -R8, RZ ;  /* 0x80000008ff077210 */ /* 0x000fe20007f3e0ff */
[----:B------:R-:W-:Y:S01]  /*7ac0*/  ULDC.64 UR10, c[0x0][0x640] ;  /* 0x00019000000a7ab9 */ /* 0x000fe20000000a00 */
[----:B0-----:R-:W-:Y:S01]  /*7ad0*/  I2FP.F32.U32 R9, R15 ;  /* 0x0000000f00097245 */ /* 0x001fe20000201000 */
[----:B------:R-:W-:Y:S02]  /*7ae0*/  ULDC UR8, c[0x0][0x608] ;  /* 0x0001820000087ab9 */ /* 0x000fe40000000800 */
[----:B------:R-:W-:Y:S01]  /*7af0*/  IMAD.X R4, RZ, RZ, ~R4, P1 ;  /* 0x000000ffff047224 */ /* 0x000fe200008e0e04 */
[----:B------:R-:W-:Y:S01]  /*7b00*/  ISETP.NE.U32.AND P1, PT, RZ, UR10, PT ;  /* 0x0000000aff007c0c */ /* 0x000fe2000bf25070 */
[----:B------:R-:W0:Y:S02]  /*7b10*/  LDC R21, c[0x0][0x148] ;  /* 0x00005200ff157b82 */ /* 0x000e240000000800 */
[----:B------:R-:W-:Y:S01]  /*7b20*/  IMAD R6, R4, UR6, RZ ;  /* 0x0000000604067c24 */ /* 0x000fe2000f8e02ff */
[----:B------:R-:W-:Y:S01]  /*7b30*/  ISETP.NE.AND.EX P1, PT, RZ, UR11, PT, P1 ;  /* 0x0000000bff007c0c */ /* 0x000fe2000bf25310 */
[----:B------:R-:W-:Y:S01]  /*7b40*/  IMAD.WIDE.U32 R4, R7, UR6, R16 ;  /* 0x0000000607047c25 */ /* 0x000fe2000f8e0010 */
[----:B------:R-:W-:-:S03]  /*7b50*/  ULDC UR6, c[0x0][0x150] ;  /* 0x0000540000067ab9 */ /* 0x000fc60000000800 */
[----:B------:R-:W-:Y:S02]  /*7b60*/  IMAD R7, R7, UR7, R6 ;  /* 0x0000000707077c24 */ /* 0x000fe4000f8e0206 */
[----:B------:R-:W-:Y:S01]  /*7b70*/  FMUL R6, R9, UR6 ;  /* 0x0000000609067c20 */ /* 0x000fe20008400000 */
[----:B------:R-:W-:Y:S01]  /*7b80*/  ULDC UR6, c[0x0][0x618] ;  /* 0x0001860000067ab9 */ /* 0x000fe20000000800 */
[----:B------:R-:W-:Y:S01]  /*7b90*/  ULDC UR7, c[0x0][0x154] ;  /* 0x0000550000077ab9 */ /* 0x000fe20000000800 */
[----:B------:R-:W-:-:S03]  /*7ba0*/  IADD3 R5, R5, R7, RZ ;  /* 0x0000000705057210 */ /* 0x000fc60007ffe0ff */
[----:B------:R-:W3:Y:S01]  /*7bb0*/  F2I.U32.TRUNC.NTZ R6, R6 ;  /* 0x0000000600067305 */ /* 0x000ee2000020f000 */
[----:B------:R-:W-:Y:S02]  /*7bc0*/  SHF.R.U64 R9, R4, UR6, R5 ;  /* 0x0000000604097c19 */ /* 0x000fe40008001205 */
[----:B-1----:R-:W-:-:S05]  /*7bd0*/  I2FP.F32.U32 R4, R14 ;  /* 0x0000000e00047245 */ /* 0x002fca0000201000 */
[----:B------:R-:W-:Y:S01]  /*7be0*/  FMUL R22, R4, UR7 ;  /* 0x0000000704167c20 */ /* 0x000fe20008400000 */
[----:B------:R-:W-:Y:S01]  /*7bf0*/  SHF.R.U32.HI R4, RZ, UR6, R5 ;  /* 0x00000006ff047c19 */ /* 0x000fe20008011605 */
[----:B------:R-:W-:-:S03]  /*7c00*/  ULDC UR6, c[0x0][0x658] ;  /* 0x0001960000067ab9 */ /* 0x000fc60000000800 */
[--C-:B------:R-:W-:Y:S01]  /*7c10*/  SHF.R.U64 R20, R9, UR8, R4.reuse ;  /* 0x0000000809147c19 */ /* 0x100fe20008001204 */
[----:B------:R-:W1:Y:S01]  /*7c20*/  F2I.U32.TRUNC.NTZ R22, R22 ;  /* 0x0000001600167305 */ /* 0x000e62000020f000 */
[----:B------:R-:W-:Y:S01]  /*7c30*/  SHF.R.U32.HI R5, RZ, UR8, R4 ;  /* 0x00000008ff057c19 */ /* 0x000fe20008011604 */
[----:B---3--:R-:W-:-:S03]  /*7c40*/  IMAD.MOV R6, RZ, RZ, -R6 ;  /* 0x000000ffff067224 */ /* 0x008fc600078e0a06 */
[----:B------:R-:W-:Y:S01]  /*7c50*/  SHF.R.U64 R19, R20, UR6, R5 ;  /* 0x0000000614137c19 */ /* 0x000fe20008001205 */
[----:B--2---:R-:W-:Y:S01]  /*7c60*/  IMAD R15, R24, R6, R15 ;  /* 0x00000006180f7224 */ /* 0x004fe200078e020f */
[----:B------:R-:W-:-:S03]  /*7c70*/  SHF.R.U32.HI R23, RZ, UR6, R5 ;  /* 0x00000006ff177c19 */ /* 0x000fc60008011605 */
[----:B------:R-:W-:Y:S02]  /*7c80*/  IMAD.MOV.U32 R4, RZ, RZ, R19 ;  /* 0x000000ffff047224 */ /* 0x000fe400078e0013 */
[----:B------:R-:W-:Y:S01]  /*7c90*/  IMAD.MOV.U32 R5, RZ, RZ, R23 ;  /* 0x000000ffff057224 */ /* 0x000fe200078e0017 */
[----:B-1----:R-:W-:Y:S06]  /*7ca0*/  @!P1 BRA `(.L_x_171) ;  /* 0x0000000000289947 */ /* 0x002fec0003800000 */
[----:B------:R-:W-:Y:S02]  /*7cb0*/  ULDC UR6, c[0x0][0x64c] ;  /* 0x0001930000067ab9 */ /* 0x000fe40000000800 */
[----:B------:R-:W-:-:S05]  /*7cc0*/  IADD3 R5, P1, R19, UR6, RZ ;  /* 0x0000000613057c10 */ /* 0x000fca000ff3e0ff */
[----:B------:R-:W-:-:S04]  /*7cd0*/  IMAD.X R23, RZ, RZ, R23, P1 ;  /* 0x000000ffff177224 */ /* 0x000fc800008e0617 */
[----:B------:R-:W-:-:S04]  /*7ce0*/  IMAD.WIDE.U32 R6, R23, UR10, RZ ;  /* 0x0000000a17067c25 */ /* 0x000fc8000f8e00ff */
[----:B------:R-:W-:-:S04]  /*7cf0*/  IMAD.WIDE.U32 R6, P1, R5, UR11, R6 ;  /* 0x0000000b05067c25 */ /* 0x000fc8000f820006 */
[----:B------:R-:W-:-:S04]  /*7d00*/  IMAD.WIDE.U32 R4, R5, UR10, RZ ;  /* 0x0000000a05047c25 */ /* 0x000fc8000f8e00ff */
[----:B------:R-:W-:Y:S01]  /*7d10*/  IMAD.MOV.U32 R4, RZ, RZ, R7 ;  /* 0x000000ffff047224 */ /* 0x000fe200078e0007 */
[----:B------:R-:W-:Y:S01]  /*7d20*/  IADD3 RZ, P3, R5, R6, RZ ;  /* 0x0000000605ff7210 */ /* 0x000fe20007f7e0ff */
[----:B------:R-:W-:-:S04]  /*7d30*/  IMAD.X R5, RZ, RZ, RZ, P1 ;  /* 0x000000ffff057224 */ /* 0x000fc800008e06ff */
[----:B------:R-:W-:-:S08]  /*7d40*/  IMAD.WIDE.U32.X R4, R23, UR11, R4, P3 ;  /* 0x0000000b17047c25 */ /* 0x000fd000098e0404 */
.L_x_171:
[----:B------:R-:W-:Y:S01]  /*7d50*/  ISETP.NE.AND P1, PT, R2, 0x1, PT ;  /* 0x000000010200780c */ /* 0x000fe20003f25270 */
[----:B------:R-:W-:Y:S01]  /*7d60*/  ULDC UR6, c[0x0][0x648] ;  /* 0x0001920000067ab9 */ /* 0x000fe20000000800 */
[----:B------:R-:W-:Y:S01]  /*7d70*/  LOP3.LUT R20, R20, UR13, RZ, 0xc0, !PT ;  /* 0x0000000d14147c12 */ /* 0x000fe2000f8ec0ff */
[----:B------:R-:W-:Y:S01]  /*7d80*/  IMAD.MOV R22, RZ, RZ, -R22 ;  /* 0x000000ffff167224 */ /* 0x000fe200078e0a16 */
[----:B------:R-:W-:Y:S01]  /*7d90*/  SHF.R.U64 R5, R4, UR6, R5 ;  /* 0x0000000604057c19 */ /* 0x000fe20008001205 */
[----:B------:R-:W-:Y:S01]  /*7da0*/  ULDC UR6, c[0x0][0x638] ;  /* 0x00018e0000067ab9 */ /* 0x000fe20000000800 */
[----:B------:R-:W-:Y:S01]  /*7db0*/  LOP3.LUT R6, R9, UR4, RZ, 0xc0, !PT ;  /* 0x0000000409067c12 */ /* 0x000fe2000f8ec0ff */
[----:B------:R-:W-:Y:S01]  /*7dc0*/  ULDC UR7, c[0x0][0x610] ;  /* 0x0001840000077ab9 */ /* 0x000fe20000000800 */
[C---:B------:R-:W-:Y:S01]  /*7dd0*/  IADD3 R4, -R5.reuse, RZ, RZ ;  /* 0x000000ff05047210 */ /* 0x040fe20007ffe1ff */
[----:B------:R-:W-:-:S04]  /*7de0*/  IMAD R20, R5, UR5, R20 ;  /* 0x0000000505147c24 */ /* 0x000fc8000f8e0214 */
[----:B0-----:R-:W-:Y:S02]  /*7df0*/  @P1 IMAD R15, R21, R22, R14 ;  /* 0x00000016150f1224 */ /* 0x001fe400078e020e */
[----:B------:R-:W-:Y:S01]  /*7e00*/  IMAD R19, R4, UR6, R19 ;  /* 0x0000000604137c24 */ /* 0x000fe2000f8e0213 */
[----:B------:R-:W-:Y:S01]  /*7e10*/  ULDC UR6, c[0x0][0x600] ;  /* 0x0001800000067ab9 */ /* 0x000fe20000000800 */
[----:B------:R-:W-:Y:S02]  /*7e20*/  IMAD R15, R20, UR7, R15 ;  /* 0x00000007140f7c24 */ /* 0x000fe4000f8e020f */
[----:B------:R-:W-:Y:S02]  /*7e30*/  IMAD R6, R19, UR6, R6 ;  /* 0x0000000613067c24 */ /* 0x000fe4000f8e0206 */
[----:B------:R-:W-:-:S03]  /*7e40*/  IMAD.MOV.U32 R4, RZ, RZ, 0x1 ;  /* 0x00000001ff047424 */ /* 0x000fc600078e00ff */
[----:B------:R-:W-:Y:S02]  /*7e50*/  SEL R20, R6, R15, !P1 ;  /* 0x0000000f06147207 */ /* 0x000fe40004800000 */
[----:B------:R-:W-:-:S07]  /*7e60*/  SEL R19, R15, R6, !P1 ;  /* 0x000000060f137207 */ /* 0x000fce0004800000 */
.L_x_169:
[----:B------:R-:W-:Y:S05]  /*7e70*/  BSYNC B1 ;  /* 0x0000000000017941 */ /* 0x000fea0003800000 */
.L_x_168:
[----:B------:R-:W-:-:S13]  /*7e80*/  LOP3.LUT P1, RZ, R4, 0xff, RZ, 0xc0, !PT ;  /* 0x000000ff04ff7812 */ /* 0x000fda000782c0ff */
[----:B------:R-:W-:Y:S05]  /*7e90*/  @P1 BRA `(.L_x_172) ;  /* 0xfffffff4001c1947 */ /* 0x000fea000383ffff */
[----:B------:R-:W-:Y:S05]  /*7ea0*/  BSYNC B0 ;  /* 0x0000000000007941 */ /* 0x000fea0003800000 */
.L_x_160:
[----:B------:R-:W-:-:S03]  /*7eb0*/  UMOV UR6, 0xffffffff ;  /* 0xffffffff00067882 */ /* 0x000fc60000000000 */
[----:B------:R-:W-:Y:S05]  /*7ec0*/  BRA.DIV UR6, `(.L_x_173) ;  /* 0x00000006063c7947 */ /* 0x000fea000b800000 */
[----:B------:R-:W-:-:S13]  /*7ed0*/  ELECT P6, URZ, PT ;  /* 0x00000000003f782f */ /* 0x000fda00038c0000 */
.L_x_188:
[----:B------:R-:W-:Y:S04]  /*7ee0*/  BSSY B0, `(.L_x_174) ;  /* 0x0000034000007945 */ /* 0x000fe80003800000 */
[----:B------:R-:W-:Y:S05]  /*7ef0*/  @!P6 BRA `(.L_x_175) ;  /* 0x0000000000c8e947 */ /* 0x000fea0003800000 */
[----:B------:R-:W-:-:S04]  /*7f00*/  LOP3.LUT R18, R18, 0x2, RZ, 0xfc, !PT ;  /* 0x0000000212127812 */ /* 0x000fc800078efcff */
[----:B------:R-:W-:-:S13]  /*7f10*/  ISETP.NE.AND P0, PT, R18, 0x3, PT ;  /* 0x000000031200780c */ /* 0x000fda0003f05270 */
[----:B------:R-:W-:Y:S05]  /*7f20*/  @!P0 BRA `(.L_x_176) ;  /* 0x0000000000048947 */ /* 0x000fea0003800000 */
[----:B------:R-:W-:Y:S01]  /*7f30*/  BPT.TRAP 0x1 ;  /* 0x000000040000795c */ /* 0x000fe20000300000 */
.L_x_176:
[----:B------:R-:W0:Y:S01]  /*7f40*/  S2R R3, SR_CgaCtaId ;  /* 0x0000000000037919 */ /* 0x000e220000008800 */
[----:B------:R-:W-:-:S04]  /*7f50*/  MOV R2, 0x400 ;  /* 0x0000040000027802 */ /* 0x000fc80000000f00 */
[----:B0-----:R-:W-:Y:S02]  /*7f60*/  LEA R3, R3, R2, 0x18 ;  /* 0x0000000203037211 */ /* 0x001fe400078ec0ff */
[----:B------:R-:W-:-:S03]  /*7f70*/  SHF.L.U32 R2, R0, 0x1f, RZ ;  /* 0x0000001f00027819 */ /* 0x000fc600000006ff */
[----:B------:R-:W-:-:S04]  /*7f80*/  VIADD R3, R3, 0x28 ;  /* 0x0000002803037836 */ /* 0x000fc80000000000 */
[C---:B------:R-:W-:Y:S02]  /*7f90*/  IMAD R7, R12.reuse, 0x8, R3 ;  /* 0x000000080c077824 */ /* 0x040fe400078e0203 */
[----:B------:R-:W-:Y:S02]  /*7fa0*/  VIADD R12, R12, 0x1 ;  /* 0x000000010c0c7836 */ /* 0x000fe40000000000 */
[----:B------:R-:W0:Y:S03]  /*7fb0*/  SYNCS.PHASECHK.TRANS64.TRYWAIT P0, [R7+URZ], R2 ;  /* 0x00000002070075a7 */ /* 0x000e26000800017f */
[----:B------:R-:W-:-:S04]  /*7fc0*/  ISETP.NE.AND P1, PT, R12, 0x5, PT ;  /* 0x000000050c00780c */ /* 0x000fc80003f25270 */
[----:B------:R-:W-:Y:S02]  /*7fd0*/  SEL R5, RZ, 0x1, P1 ;  /* 0x00000001ff057807 */ /* 0x000fe40000800000 */
[----:B------:R-:W-:Y:S02]  /*7fe0*/  SEL R12, R12, RZ, P1 ;  /* 0x000000ff0c0c7207 */ /* 0x000fe40000800000 */
[----:B------:R-:W-:-:S03]  /*7ff0*/  LOP3.LUT R5, R0, R5, RZ, 0x3c, !PT ;  /* 0x0000000500057212 */ /* 0x000fc600078e3cff */
[----:B------:R-:W-:Y:S01]  /*8000*/  IMAD R9, R12, 0x8, R3 ;  /* 0x000000080c097824 */ /* 0x000fe200078e0203 */
[----:B------:R-:W-:Y:S01]  /*8010*/  SHF.L.U32 R4, R5, 0x1f, RZ ;  /* 0x0000001f05047819 */ /* 0x000fe200000006ff */
[----:B0-----:R-:W-:Y:S06]  /*8020*/  @!P0 BRA `(.L_x_177) ;  /* 0x0000000400048947 */ /* 0x001fec0003800000 */
.L_x_189:
[----:B------:R-:W1:Y:S01]  /*8030*/  SYNCS.PHASECHK.TRANS64.TRYWAIT P0, [R9+URZ], R4 ;  /* 0x00000004090075a7 */ /* 0x000e62000800017f */
[----:B------:R-:W-:-:S05]  /*8040*/  VIADD R0, R12, 0x1 ;  /* 0x000000010c007836 */ /* 0x000fca0000000000 */
[----:B------:R-:W-:-:S04]  /*8050*/  ISETP.NE.AND P1, PT, R0, 0x5, PT ;  /* 0x000000050000780c */ /* 0x000fc80003f25270 */
[----:B0-----:R-:W-:Y:S02]  /*8060*/  SEL R2, RZ, 0x1, P1 ;  /* 0x00000001ff027807 */ /* 0x001fe40000800000 */
[----:B------:R-:W-:Y:S02]  /*8070*/  SEL R0, R0, RZ, P1 ;  /* 0x000000ff00007207 */ /* 0x000fe40000800000 */
[----:B------:R-:W-:-:S03]  /*8080*/  LOP3.LUT R7, R5, R2, RZ, 0x3c, !PT ;  /* 0x0000000205077212 */ /* 0x000fc600078e3cff */
[----:B------:R-:W-:Y:S01]  /*8090*/  IMAD R6, R0, 0x8, R3 ;  /* 0x0000000800067824 */ /* 0x000fe200078e0203 */
[----:B------:R-:W-:Y:S01]  /*80a0*/  SHF.L.U32 R5, R7, 0x1f, RZ ;  /* 0x0000001f07057819 */ /* 0x000fe200000006ff */
[----:B-1----:R-:W-:Y:S06]  /*80b0*/  @!P0 BRA `(.L_x_178) ;  /* 0x0000000000f48947 */ /* 0x002fec0003800000 */
.L_x_190:
[----:B------:R-:W1:Y:S01]  /*80c0*/  SYNCS.PHASECHK.TRANS64.TRYWAIT P0, [R6+URZ], R5 ;  /* 0x00000005060075a7 */ /* 0x000e62000800017f */
[----:B------:R-:W-:-:S04]  /*80d0*/  IADD3 R0, R0, 0x1, RZ ;  /* 0x0000000100007810 */ /* 0x000fc80007ffe0ff */
[----:B------:R-:W-:-:S04]  /*80e0*/  ISETP.NE.AND P1, PT, R0, 0x5, PT ;  /* 0x000000050000780c */ /* 0x000fc80003f25270 */
[----:B------:R-:W-:Y:S02]  /*80f0*/  SEL R2, RZ, 0x1, P1 ;  /* 0x00000001ff027807 */ /* 0x000fe40000800000 */
[----:B------:R-:W-:Y:S02]  /*8100*/  SEL R0, R0, RZ, P1 ;  /* 0x000000ff00007207 */ /* 0x000fe40000800000 */
[----:B------:R-:W-:-:S03]  /*8110*/  LOP3.LUT R7, R7, R2, RZ, 0x3c, !PT ;  /* 0x0000000207077212 */ /* 0x000fc600078e3cff */
[----:B0-----:R-:W-:Y:S01]  /*8120*/  IMAD R9, R0, 0x8, R3 ;  /* 0x0000000800097824 */ /* 0x001fe200078e0203 */
[----:B------:R-:W-:Y:S01]  /*8130*/  SHF.L.U32 R4, R7, 0x1f, RZ ;  /* 0x0000001f07047819 */ /* 0x000fe200000006ff */
[----:B-1----:R-:W-:Y:S06]  /*8140*/  @!P0 BRA `(.L_x_179) ;  /* 0x0000000000e48947 */ /* 0x002fec0003800000 */
.L_x_191:
[----:B------:R-:W1:Y:S01]  /*8150*/  SYNCS.PHASECHK.TRANS64.TRYWAIT P0, [R9+URZ], R4 ;  /* 0x00000004090075a7 */ /* 0x000e62000800017f */
[----:B------:R-:W-:-:S05]  /*8160*/  VIADD R0, R0, 0x1 ;  /* 0x0000000100007836 */ /* 0x000fca0000000000 */
[----:B------:R-:W-:-:S04]  /*8170*/  ISETP.NE.AND P1, PT, R0, 0x5, PT ;  /* 0x000000050000780c */ /* 0x000fc80003f25270 */
[----:B------:R-:W-:Y:S02]  /*8180*/  SEL R2, RZ, 0x1, P1 ;  /* 0x00000001ff027807 */ /* 0x000fe40000800000 */
[----:B------:R-:W-:Y:S02]  /*8190*/  SEL R0, R0, RZ, P1 ;  /* 0x000000ff00007207 */ /* 0x000fe40000800000 */
[----:B------:R-:W-:Y:S01]  /*81a0*/  LOP3.LUT R2, R7, R2, RZ, 0x3c, !PT ;  /* 0x0000000207027212 */ /* 0x000fe200078e3cff */
[----:B-1----:R-:W-:Y:S06]  /*81b0*/  @!P0 BRA `(.L_x_180) ;  /* 0x0000000000dc8947 */ /* 0x002fec0003800000 */
.L_x_192:
[----:B------:R-:W-:Y:S01]  /*81c0*/  IMAD R3, R0, 0x8, R3 ;  /* 0x0000000800037824 */ /* 0x000fe200078e0203 */
[----:B------:R-:W-:-:S07]  /*81d0*/  SHF.L.U32 R0, R2, 0x1f, RZ ;  /* 0x0000001f02007819 */ /* 0x000fce00000006ff */
.L_x_181:
[----:B--2---:R2:W3:Y:S02]  /*81e0*/  SYNCS.PHASECHK.TRANS64.TRYWAIT P0, [R3+URZ], R0 ;  /* 0x00000000030075a7 */ /* 0x0044e4000800017f */
[----:B---3--:R-:W-:Y:S05]  /*81f0*/  @!P0 NANOSLEEP.SYNCS 0x989680 ;  /* 0x009896800000895d */ /* 0x008fea0003900000 */
[----:B------:R-:W3:Y:S02]  /*8200*/  @!P0 SYNCS.PHASECHK.TRANS64 P0, [R3+URZ], R0 ;  /* 0x00000000030085a7 */ /* 0x000ee4000800007f */
[----:B---3--:R-:W-:Y:S05]  /*8210*/  @!P0 BRA `(.L_x_181) ;  /* 0xfffffffc00f08947 */ /* 0x008fea000383ffff */
.L_x_175:
[----:B------:R-:W-:Y:S05]  /*8220*/  BSYNC B0 ;  /* 0x0000000000007941 */ /* 0x000fea0003800000 */
.L_x_174:
[----:B------:R-:W-:Y:S05]  /*8230*/  EXIT ;  /* 0x000000000000794d */ /* 0x000fea0003800000 */
.L_x_17:
[----:B-1----:R1:W2:Y:S02]  /*8240*/  SYNCS.PHASECHK.TRANS64.TRYWAIT P1, [R3+URZ], R0 ;  /* 0x00000000030075a7 */ /* 0x0022a4000802017f */
[----:B--2---:R-:W-:Y:S05]  /*8250*/  @!P1 NANOSLEEP.SYNCS 0x989680 ;  /* 0x009896800000995d */ /* 0x004fea0003900000 */
[----:B------:R-:W2:Y:S02]  /*8260*/  @!P1 SYNCS.PHASECHK.TRANS64 P1, [R3+URZ], R0 ;  /* 0x00000000030095a7 */ /* 0x000ea4000802007f */
[----:B--2---:R-:W-:Y:S05]  /*8270*/  @!P1 BRA `(.L_x_17) ;  /* 0xfffffffc00f09947 */ /* 0x004fea000383ffff */
[----:B------:R-:W-:Y:S05]  /*8280*/  BRA `(.L_x_16) ;  /* 0xffffff9000a07947 */ /* 0x000fea000383ffff */
.L_x_22:
[----:B-1----:R-:W-:-:S04]  /*8290*/  IMAD.U32 R4, RZ, RZ, UR4 ;  /* 0x00000004ff047e24 */ /* 0x002fc8000f8e00ff */
[----:B------:R1:W2:Y:S03]  /*82a0*/  SYNCS.PHASECHK.TRANS64.TRYWAIT P1, [R4+URZ], R3 ;  /* 0x00000003040075a7 */ /* 0x0002a6000802017f */
[----:B--2---:R-:W-:Y:S05]  /*82b0*/  @!P1 NANOSLEEP.SYNCS 0x989680 ;  /* 0x009896800000995d */ /* 0x004fea0003900000 */
[----:B------:R-:W2:Y:S02]  /*82c0*/  @!P1 SYNCS.PHASECHK.TRANS64 P1, [R4+URZ], R3 ;  /* 0x00000003040095a7 */ /* 0x000ea4000802007f */
[----:B--2---:R-:W-:Y:S05]  /*82d0*/  @!P1 BRA `(.L_x_22) ;  /* 0xfffffffc00ec9947 */ /* 0x004fea000383ffff */
[----:B------:R-:W-:Y:S05]  /*82e0*/  BRA `(.L_x_21) ;  /* 0xffffff9800a47947 */ /* 0x000fea000383ffff */
.L_x_161:
[----:B------:R-:W-:Y:S01]  /*82f0*/  BSSY B1, `(.L_x_182) ;  /* 0x0000006000017945 */ /* 0x000fe20003800000 */
[----:B------:R-:W-:-:S07]  /*8300*/  IMAD.MOV.U32 R15, RZ, RZ, -0x1 ;  /* 0xffffffffff0f7424 */ /* 0x000fce00078e00ff */
[----:B------:R-:W-:Y:S05]  /*8310*/  WARPSYNC.COLLECTIVE R15, `(.L_x_183) ;  /* 0x000000000f0c7348 */ /* 0x000fea0003c00000 */
[----:B------:R-:W-:Y:S02]  /*8320*/  ELECT P6, UR62, PT ;  /* 0x00000000003e782f */ /* 0x000fe400038c0000 */
[----:B------:R-:W-:Y:S01]  /*8330*/  MOV R14, UR62 ;  /* 0x0000003e000e7c02 */ /* 0x000fe20008000f00 */
[----:B------:R-:W-:Y:S10]  /*8340*/  ENDCOLLECTIVE ;  /* 0x000000000000791b */ /* 0x000ff40003800000 */
.L_x_183:
[----:B------:R-:W-:Y:S05]  /*8350*/  BSYNC B1 ;  /* 0x0000000000017941 */ /* 0x000fea0003800000 */
.L_x_182:
[----:B------:R-:W-:Y:S05]  /*8360*/  BRA `(.L_x_184) ;  /* 0xffffffec00f47947 */ /* 0x000fea000383ffff */
.L_x_164:
[----:B0-----:R0:W1:Y:S02]  /*8370*/  SYNCS.PHASECHK.TRANS64.TRYWAIT P1, [R14+URZ+0x28], R7 ;  /* 0x000028070e0075a7 */ /* 0x001064000802017f */
[----:B-1----:R-:W-:Y:S05]  /*8380*/  @!P1 NANOSLEEP.SYNCS 0x989680 ;  /* 0x009896800000995d */ /* 0x002fea0003900000 */
[----:B------:R-:W1:Y:S02]  /*8390*/  @!P1 SYNCS.PHASECHK.TRANS64 P1, [R14+URZ+0x28], R7 ;  /* 0x000028070e0095a7 */ /* 0x000e64000802007f */
[----:B-1----:R-:W-:Y:S05]  /*83a0*/  @!P1 BRA `(.L_x_164) ;  /* 0xfffffffc00f09947 */ /* 0x002fea000383ffff */
[----:B------:R-:W-:Y:S05]  /*83b0*/  BRA `(.L_x_185) ;  /* 0xfffffff000287947 */ /* 0x000fea000383ffff */
.L_x_173:
[----:B------:R-:W-:Y:S01]  /*83c0*/  BSSY B0, `(.L_x_186) ;  /* 0x0000006000007945 */ /* 0x000fe20003800000 */
[----:B------:R-:W-:-:S07]  /*83d0*/  IMAD.MOV.U32 R15, RZ, RZ, -0x1 ;  /* 0xffffffffff0f7424 */ /* 0x000fce00078e00ff */
[----:B------:R-:W-:Y:S05]  /*83e0*/  WARPSYNC.COLLECTIVE R15, `(.L_x_187) ;  /* 0x000000000f0c7348 */ /* 0x000fea0003c00000 */
[----:B------:R-:W-:Y:S02]  /*83f0*/  ELECT P6, UR62, PT ;  /* 0x00000000003e782f */ /* 0x000fe400038c0000 */
[----:B------:R-:W-:Y:S01]  /*8400*/  MOV R14, UR62 ;  /* 0x0000003e000e7c02 */ /* 0x000fe20008000f00 */
[----:B------:R-:W-:Y:S10]  /*8410*/  ENDCOLLECTIVE ;  /* 0x000000000000791b */ /* 0x000ff40003800000 */
.L_x_187:
[----:B------:R-:W-:Y:S05]  /*8420*/  BSYNC B0 ;  /* 0x0000000000007941 */ /* 0x000fea0003800000 */
.L_x_186:
[----:B------:R-:W-:Y:S05]  /*8430*/  BRA `(.L_x_188) ;  /* 0xfffffff800a87947 */ /* 0x000fea000383ffff */
.L_x_177:
[----:B0-----:R0:W1:Y:S02]  /*8440*/  SYNCS.PHASECHK.TRANS64.TRYWAIT P0, [R7+URZ], R2 ;  /* 0x00000002070075a7 */ /* 0x001064000800017f */
[----:B-1----:R-:W-:Y:S05]  /*8450*/  @!P0 NANOSLEEP.SYNCS 0x989680 ;  /* 0x009896800000895d */ /* 0x002fea0003900000 */
[----:B------:R-:W1:Y:S02]  /*8460*/  @!P0 SYNCS.PHASECHK.TRANS64 P0, [R7+URZ], R2 ;  /* 0x00000002070085a7 */ /* 0x000e64000800007f */
[----:B-1----:R-:W-:Y:S05]  /*8470*/  @!P0 BRA `(.L_x_177) ;  /* 0xfffffffc00f08947 */ /* 0x002fea000383ffff */
[----:B------:R-:W-:Y:S05]  /*8480*/  BRA `(.L_x_189) ;  /* 0xfffffff800e87947 */ /* 0x000fea000383ffff */
.L_x_178:
[----:B0-----:R0:W1:Y:S02]  /*8490*/  SYNCS.PHASECHK.TRANS64.TRYWAIT P0, [R9+URZ], R4 ;  /* 0x00000004090075a7 */ /* 0x001064000800017f */
[----:B-1----:R-:W-:Y:S05]  /*84a0*/  @!P0 NANOSLEEP.SYNCS 0x989680 ;  /* 0x009896800000895d */ /* 0x002fea0003900000 */
[----:B------:R-:W1:Y:S02]  /*84b0*/  @!P0 SYNCS.PHASECHK.TRANS64 P0, [R9+URZ], R4 ;  /* 0x00000004090085a7 */ /* 0x000e64000800007f */
[----:B-1----:R-:W-:Y:S05]  /*84c0*/  @!P0 BRA `(.L_x_178) ;  /* 0xfffffffc00f08947 */ /* 0x002fea000383ffff */
[----:B------:R-:W-:Y:S05]  /*84d0*/  BRA `(.L_x_190) ;  /* 0xfffffff800f87947 */ /* 0x000fea000383ffff */
.L_x_179:
[----:B0-----:R0:W1:Y:S02]  /*84e0*/  SYNCS.PHASECHK.TRANS64.TRYWAIT P0, [R6+URZ], R5 ;  /* 0x00000005060075a7 */ /* 0x001064000800017f */
[----:B-1----:R-:W-:Y:S05]  /*84f0*/  @!P0 NANOSLEEP.SYNCS 0x989680 ;  /* 0x009896800000895d */ /* 0x002fea0003900000 */
[----:B------:R-:W1:Y:S02]  /*8500*/  @!P0 SYNCS.PHASECHK.TRANS64 P0, [R6+URZ], R5 ;  /* 0x00000005060085a7 */ /* 0x000e64000800007f */
[----:B-1----:R-:W-:Y:S05]  /*8510*/  @!P0 BRA `(.L_x_179) ;  /* 0xfffffffc00f08947 */ /* 0x002fea000383ffff */
[----:B------:R-:W-:Y:S05]  /*8520*/  BRA `(.L_x_191) ;  /* 0xfffffffc00087947 */ /* 0x000fea000383ffff */
.L_x_180:
[----:B-1----:R1:W2:Y:S02]  /*8530*/  SYNCS.PHASECHK.TRANS64.TRYWAIT P0, [R9+URZ], R4 ;  /* 0x00000004090075a7 */ /* 0x0022a4000800017f */
[----:B--2---:R-:W-:Y:S05]  /*8540*/  @!P0 NANOSLEEP.SYNCS 0x989680 ;  /* 0x009896800000895d */ /* 0x004fea0003900000 */
[----:B------:R-:W2:Y:S02]  /*8550*/  @!P0 SYNCS.PHASECHK.TRANS64 P0, [R9+URZ], R4 ;  /* 0x00000004090085a7 */ /* 0x000ea4000800007f */
[----:B--2---:R-:W-:Y:S05]  /*8560*/  @!P0 BRA `(.L_x_180) ;  /* 0xfffffffc00f08947 */ /* 0x004fea000383ffff */
[----:B------:R-:W-:Y:S05]  /*8570*/  BRA `(.L_x_192) ;  /* 0xfffffffc00107947 */ /* 0x000fea000383ffff */
.L_x_193:
[----:B------:R-:W-:-:S00]  /*8580*/  BRA `(.L_x_193) ;  /* 0xfffffffc00fc7947 */ /* 0x000fc0000383ffff */
[----:B------:R-:W-:-:S00]  /*8590*/  NOP ;  /* 0x0000000000007918 */ /* 0x000fc00000000000 */
        /* <DEDUP_REMOVED lines=14> */
.L_x_194:


//--------------------- .nv.global.init           --------------------------
	.section	.nv.global.init,"aw",@progbits
.nv.global.init:
	.type		$str$22,@object
	.size		$str$22,($str$23 - $str$22)
$str$22:
        /*0000*/ 	.byte	0x6b, 0x5f, 0x74, 0x69, 0x6c, 0x65, 0x5f, 0x63, 0x6f, 0x75, 0x6e, 0x74, 0x20, 0x3e, 0x3d, 0x20
        /*0010*/ 	.byte	0x31, 0x00
	.type		$str$23,@object
	.size		$str$23,(__unnamed_1 - $str$23)
$str$23:
        /*0012*/ 	.byte	0x2f, 0x74, 0x6d, 0x70, 0x2f, 0x63, 0x75, 0x74, 0x6c, 0x61, 0x73, 0x73, 0x5f, 0x73, 0x77, 0x65
        /*0022*/ 	.byte	0x65, 0x70, 0x5f, 0x73, 0x72, 0x63, 0x2f, 0x69, 0x6e, 0x63, 0x6c, 0x75, 0x64, 0x65, 0x2f, 0x63
        /*0032*/ 	.byte	0x75, 0x74, 0x6c, 0x61, 0x73, 0x73, 0x2f, 0x67, 0x65, 0x6d, 0x6d, 0x2f, 0x63, 0x6f, 0x6c, 0x6c
        /*0042*/ 	.byte	0x65, 0x63, 0x74, 0x69, 0x76, 0x65, 0x2f, 0x73, 0x6d, 0x39, 0x30, 0x5f, 0x6d, 0x6d, 0x61, 0x5f
        /*0052*/ 	.byte	0x74, 0x6d, 0x61, 0x5f, 0x67, 0x6d, 0x6d, 0x61, 0x5f, 0x73, 0x73, 0x5f, 0x77, 0x61, 0x72, 0x70
        /*0062*/ 	.byte	0x73, 0x70, 0x65, 0x63, 0x69, 0x61, 0x6c, 0x69, 0x7a, 0x65, 0x64, 0x2e, 0x68, 0x70, 0x70, 0x00
	.type		__unnamed_1,@object
	.size		__unnamed_1,(.L_0 - __unnamed_1)
__unnamed_1:
        /*0072*/ 	.byte	0x76, 0x6f, 0x69, 0x64, 0x20, 0x63, 0x75, 0x74, 0x6c, 0x61, 0x73, 0x73, 0x3a, 0x3a, 0x67, 0x65
        /* <DEDUP_REMOVED lines=175> */
        /*0b72*/ 	.byte	0x00
.L_0:


//--------------------- .nv.shared._ZN7cutlass13device_kernelINS_4gemm6kernel13GemmUniversalIN4cute5tupleIJiiiiEEENS1_10collective13CollectiveMmaINS1_34MainloopSm90TmaGmmaWarpSpecializedILi5ENS5_IJNS4_1CILi1EEESB_SB_EEENS1_35KernelTmaWarpSpecializedCooperativeEEENS5_IJNSA_ILi256EEENSA_ILi64EEESG_EEEfNS5_IJlSB_lEEEfSI_NS4_8TiledMMAINS4_8MMA_AtomIJNS4_4SM904GMMA29MMA_64x64x8_F32TF32TF32_SS_TNILNSM_7ScaleInE1ELSO_1EEEEEENS4_6LayoutINS5_IJNSA_ILi2EEESB_SB_EEENS5_IJSB_NSA_ILi0EEESU_EEEEENS5_IJNS4_10UnderscoreESX_SX_EEEEENS4_13SM90_TMA_LOADENS4_14ComposedLayoutINS4_7SwizzleILi3ELi4ELi3EEENS4_18smem_ptr_flag_bitsILi32EEENSR_INS5_IJNSA_ILi8EEENSA_ILi32EEEEEENS5_IJS17_SB_EEEEEEEvNS4_8identityES10_S1B_vS1C_EENS_8epilogue10collective6detail29Sm90TmaWarpSpecializedAdapterINS1F_15DefaultEpilogueIfSI_SI_NS1E_6thread17LinearCombinationIfLi1EffLNS1J_9ScaleType4KindE0ELNS_15FloatRoundStyleE2EfEENS1_15EpilogueDefaultEEEEEvvEEEEvNT_6ParamsE --------------------------
	.section	.nv.shared._ZN7cutlass13device_kernelINS_4gemm6kernel13GemmUniversalIN4cute5tupleIJiiiiEEENS1_10collective13CollectiveMmaINS1_34MainloopSm90TmaGmmaWarpSpecializedILi5ENS5_IJNS4_1CILi1EEESB_SB_EEENS1_35KernelTmaWarpSpecializedCooperativeEEENS5_IJNSA_ILi256EEENSA_ILi64EEESG_EEEfNS5_IJlSB_lEEEfSI_NS4_8TiledMMAINS4_8MMA_AtomIJNS4_4SM904GMMA29MMA_64x64x8_F32TF32TF32_SS_TNILNSM_7ScaleInE1ELSO_1EEEEEENS4_6LayoutINS5_IJNSA_ILi2EEESB_SB_EEENS5_IJSB_NSA_ILi0EEESU_EEEEENS5_IJNS4_10UnderscoreESX_SX_EEEEENS4_13SM90_TMA_LOADENS4_14ComposedLayoutINS4_7SwizzleILi3ELi4ELi3EEENS4_18smem_ptr_flag_bitsILi32EEENSR_INS5_IJNSA_ILi8EEENSA_ILi32EEEEEENS5_IJS17_SB_EEEEEEEvNS4_8identityES10_S1B_vS1C_EENS_8epilogue10collective6detail29Sm90TmaWarpSpecializedAdapterINS1F_15DefaultEpilogueIfSI_SI_NS1E_6thread17LinearCombinationIfLi1EffLNS1J_9ScaleType4KindE0ELNS_15FloatRoundStyleE2EfEENS1_15EpilogueDefaultEEEEEvvEEEEvNT_6ParamsE,"aw",@nobits
	.sectionflags	@""
	.align	16
	.zero		1024


//--------------------- .nv.shared.reserved.0     --------------------------
	.section	.nv.shared.reserved.0,"aw",@nobits
	.weak		__nv_reservedSMEM_offset_0_alias
	.size		__nv_reservedSMEM_offset_0_alias, 0, 0
	.other		__nv_reservedSMEM_offset_0_alias,@"STO_CUDA_RESERVED_SHARED STV_DEFAULT"
__nv_reservedSMEM_offset_0_alias:
	.zero		0


//--------------------- .nv.global                --------------------------
	.section	.nv.global,"aw",@nobits
.nv.global:
	.type		_ZN40_INTERNAL_773b9510_4_k_cu_32e6fc0d_286544cute1_E,@object
	.size		_ZN40_INTERNAL_773b9510_4_k_cu_32e6fc0d_286544cute1_E,(_ZN40_INTERNAL_773b9510_4_k_cu_32e6fc0d_286544cuda3std3__45__cpo6cbeginE - _ZN40_INTERNAL_773b9510_4_k_cu_32e6fc0d_286544cute1_E)
_ZN40_INTERNAL_773b9510_4_k_cu_32e6fc0d_286544cute1_E:
	.zero		1
	.type		_ZN40_INTERNAL_773b9510_4_k_cu_32e6fc0d_286544cuda3std3__45__cpo6cbeginE,@object
	.size		_ZN40_INTERNAL_773b9510_4_k_cu_32e6fc0d_286544cuda3std3__45__cpo6cbeginE,(_ZN40_INTERNAL_773b9510_4_k_cu_32e6fc0d_286544cuda3std3__48in_placeE - _ZN40_INTERNAL_773b9510_4_k_cu_32e6fc0d_286544cuda3std3__45__cpo6cbeginE)
_ZN40_INTERNAL_773b9510_4_k_cu_32e6fc0d_286544cuda3std3__45__cpo6cbeginE:
	.zero		1
	.type		_ZN40_INTERNAL_773b9510_4_k_cu_32e6fc0d_286544cuda3std3__48in_placeE,@object
	.size		_ZN40_INTERNAL_773b9510_4_k_cu_32e6fc0d_286544cuda3std3__48in_placeE,(_ZN40_INTERNAL_773b9510_4_k_cu_32e6fc0d_286544cuda3std6ranges3__45__cpo9iter_moveE - _ZN40_INTERNAL_773b9510_4_k_cu_32e6fc0d_286544cuda3std3__48in_placeE)
_ZN40_INTERNAL_773b9510_4_k_cu_32e6fc0d_286544cuda3std3__48in_placeE:
	.zero		1
	.type		_ZN40_INTERNAL_773b9510_4_k_cu_32e6fc0d_286544cuda3std6ranges3__45__cpo9iter_moveE,@object
	.size		_ZN40_INTERNAL_773b9510_4_k_cu_32e6fc0d_286544cuda3std6ranges3__45__cpo9iter_moveE,(_ZN40_INTERNAL_773b9510_4_k_cu_32e6fc0d_286544cuda3std3__45__cpo5beginE - _ZN40_INTERNAL_773b9510_4_k_cu_32e6fc0d_286544cuda3std6ranges3__45__cpo9iter_moveE)
_ZN40_INTERNAL_773b9510_4_k_cu_32e6fc0d_286544cuda3std6ranges3__45__cpo9iter_moveE:
	.zero		1
	.type		_ZN40_INTERNAL_773b9510_4_k_cu_32e6fc0d_286544cuda3std3__45__cpo5beginE,@object
	.size		_ZN40_INTERNAL_773b9510_4_k_cu_32e6fc0d_286544cuda3std3__45__cpo5beginE,(_ZN40_INTERNAL_773b9510_4_k_cu_32e6fc0d_286544cuda3std3__442_GLOBAL__N__773b9510_4_k_cu_32e6fc0d_286546ignoreE - _ZN40_INTERNAL_773b9510_4_k_cu_32e6fc0d_286544cuda3std3__45__cpo5beginE)
_ZN40_INTERNAL_773b9510_4_k_cu_32e6fc0d_286544cuda3std3__45__cpo5beginE:
	.zero		1
	.type		_ZN40_INTERNAL_773b9510_4_k_cu_32e6fc0d_286544cuda3std3__442_GLOBAL__N__773b9510_4_k_cu_32e6fc0d_286546ignoreE,@object
	.size		_ZN40_INTERNAL_773b9510_4_k_cu_32e6fc0d_286544cuda3std3__442_GLOBAL__N__773b9510_4_k_cu_32e6fc0d_286546ignoreE,(_ZN40_INTERNAL_773b9510_4_k_cu_32e6fc0d_286544cute7productE - _ZN40_INTERNAL_773b9510_4_k_cu_32e6fc0d_286544cuda3std3__442_GLOBAL__N__773b9510_4_k_cu_32e6fc0d_286546ignoreE)
_ZN40_INTERNAL_773b9510_4_k_cu_32e6fc0d_286544cuda3std3__442_GLOBAL__N__773b9510_4_k_cu_32e6fc0d_286546ignoreE:
	.zero		1
	.type		_ZN40_INTERNAL_773b9510_4_k_cu_32e6fc0d_286544cute7productE,@object
	.size		_ZN40_INTERNAL_773b9510_4_k_cu_32e6fc0d_286544cute7productE,(_ZN40_INTERNAL_773b9510_4_k_cu_32e6fc0d_286544cuda3std3__45__cpo3endE - _ZN40_INTERNAL_773b9510_4_k_cu_32e6fc0d_286544cute7productE)
_ZN40_INTERNAL_773b9510_4_k_cu_32e6fc0d_286544cute7productE:
	.zero		1
	.type		_ZN40_INTERNAL_773b9510_4_k_cu_32e6fc0d_286544cuda3std3__45__cpo3endE,@object
	.size		_ZN40_INTERNAL_773b9510_4_k_cu_32e6fc0d_286544cuda3std3__45__cpo3endE,(_ZN40_INTERNAL_773b9510_4_k_cu_32e6fc0d_286544cuda3std3__419piecewise_constructE - _ZN40_INTERNAL_773b9510_4_k_cu_32e6fc0d_286544cuda3std3__45__cpo3endE)
_ZN40_INTERNAL_773b9510_4_k_cu_32e6fc0d_286544cuda3std3__45__cpo3endE:
	.zero		1
	.type		_ZN40_INTERNAL_773b9510_4_k_cu_32e6fc0d_286544cuda3std3__419piecewise_constructE,@object
	.size		_ZN40_INTERNAL_773b9510_4_k_cu_32e6fc0d_286544cuda3std3__419piecewise_constructE,(_ZN40_INTERNAL_773b9510_4_k_cu_32e6fc0d_286544cuda3std3__45__cpo4cendE - _ZN40_INTERNAL_773b9510_4_k_cu_32e6fc0d_286544cuda3std3__419piecewise_constructE)
_ZN40_INTERNAL_773b9510_4_k_cu_32e6fc0d_286544cuda3std3__419piecewise_constructE:
	.zero		1
	.type		_ZN40_INTERNAL_773b9510_4_k_cu_32e6fc0d_286544cuda3std3__45__cpo4cendE,@object
	.size		_ZN40_INTERNAL_773b9510_4_k_cu_32e6fc0d_286544cuda3std3__45__cpo4cendE,(_ZN40_INTERNAL_773b9510_4_k_cu_32e6fc0d_286544cuda3std6ranges3__45__cpo4swapE - _ZN40_INTERNAL_773b9510_4_k_cu_32e6fc0d_286544cuda3std3__45__cpo4cendE)
_ZN40_INTERNAL_773b9510_4_k_cu_32e6fc0d_286544cuda3std3__45__cpo4cendE:
	.zero		1
	.type		_ZN40_INTERNAL_773b9510_4_k_cu_32e6fc0d_286544cuda3std6ranges3__45__cpo4swapE,@object
	.size		_ZN40_INTERNAL_773b9510_4_k_cu_32e6fc0d_286544cuda3std6ranges3__45__cpo4swapE,(.L_8 - _ZN40_INTERNAL_773b9510_4_k_cu_32e6fc0d_286544cuda3std6ranges3__45__cpo4swapE)
_ZN40_INTERNAL_773b9510_4_k_cu_32e6fc0d_286544cuda3std6ranges3__45__cpo4swapE:
	.zero		1
.L_8:


//--------------------- .nv.constant0._ZN7cutlass13device_kernelINS_4gemm6kernel13GemmUniversalIN4cute5tupleIJiiiiEEENS1_10collective13CollectiveMmaINS1_34MainloopSm90TmaGmmaWarpSpecializedILi5ENS5_IJNS4_1CILi1EEESB_SB_EEENS1_35KernelTmaWarpSpecializedCooperativeEEENS5_IJNSA_ILi256EEENSA_ILi64EEESG_EEEfNS5_IJlSB_lEEEfSI_NS4_8TiledMMAINS4_8MMA_AtomIJNS4_4SM904GMMA29MMA_64x64x8_F32TF32TF32_SS_TNILNSM_7ScaleInE1ELSO_1EEEEEENS4_6LayoutINS5_IJNSA_ILi2EEESB_SB_EEENS5_IJSB_NSA_ILi0EEESU_EEEEENS5_IJNS4_10UnderscoreESX_SX_EEEEENS4_13SM90_TMA_LOADENS4_14ComposedLayoutINS4_7SwizzleILi3ELi4ELi3EEENS4_18smem_ptr_flag_bitsILi32EEENSR_INS5_IJNSA_ILi8EEENSA_ILi32EEEEEENS5_IJS17_SB_EEEEEEEvNS4_8identityES10_S1B_vS1C_EENS_8epilogue10collective6detail29Sm90TmaWarpSpecializedAdapterINS1F_15DefaultEpilogueIfSI_SI_NS1E_6thread17LinearCombinationIfLi1EffLNS1J_9ScaleType4KindE0ELNS_15FloatRoundStyleE2EfEENS1_15EpilogueDefaultEEEEEvvEEEEvNT_6ParamsE --------------------------
	.section	.nv.constant0._ZN7cutlass13device_kernelINS_4gemm6kernel13GemmUniversalIN4cute5tupleIJiiiiEEENS1_10collective13CollectiveMmaINS1_34MainloopSm90TmaGmmaWarpSpecializedILi5ENS5_IJNS4_1CILi1EEESB_SB_EEENS1_35KernelTmaWarpSpecializedCooperativeEEENS5_IJNSA_ILi256EEENSA_ILi64EEESG_EEEfNS5_IJlSB_lEEEfSI_NS4_8TiledMMAINS4_8MMA_AtomIJNS4_4SM904GMMA29MMA_64x64x8_F32TF32TF32_SS_TNILNSM_7ScaleInE1ELSO_1EEEEEENS4_6LayoutINS5_IJNSA_ILi2EEESB_SB_EEENS5_IJSB_NSA_ILi0EEESU_EEEEENS5_IJNS4_10UnderscoreESX_SX_EEEEENS4_13SM90_TMA_LOADENS4_14ComposedLayoutINS4_7SwizzleILi3ELi4ELi3EEENS4_18smem_ptr_flag_bitsILi32EEENSR_INS5_IJNSA_ILi8EEENSA_ILi32EEEEEENS5_IJS17_SB_EEEEEEEvNS4_8identityES10_S1B_vS1C_EENS_8epilogue10collective6detail29Sm90TmaWarpSpecializedAdapterINS1F_15DefaultEpilogueIfSI_SI_NS1E_6thread17LinearCombinationIfLi1EffLNS1J_9ScaleType4KindE0ELNS_15FloatRoundStyleE2EfEENS1_15EpilogueDefaultEEEEEvvEEEEvNT_6ParamsE,"a",@progbits
	.sectionflags	@""
	.align	4
.nv.constant0._ZN7cutlass13device_kernelINS_4gemm6kernel13GemmUniversalIN4cute5tupleIJiiiiEEENS1_10collective13CollectiveMmaINS1_34MainloopSm90TmaGmmaWarpSpecializedILi5ENS5_IJNS4_1CILi1EEESB_SB_EEENS1_35KernelTmaWarpSpecializedCooperativeEEENS5_IJNSA_ILi256EEENSA_ILi64EEESG_EEEfNS5_IJlSB_lEEEfSI_NS4_8TiledMMAINS4_8MMA_AtomIJNS4_4SM904GMMA29MMA_64x64x8_F32TF32TF32_SS_TNILNSM_7ScaleInE1ELSO_1EEEEEENS4_6LayoutINS5_IJNSA_ILi2EEESB_SB_EEENS5_IJSB_NSA_ILi0EEESU_EEEEENS5_IJNS4_10UnderscoreESX_SX_EEEEENS4_13SM90_TMA_LOADENS4_14ComposedLayoutINS4_7SwizzleILi3ELi4ELi3EEENS4_18smem_ptr_flag_bitsILi32EEENSR_INS5_IJNSA_ILi8EEENSA_ILi32EEEEEENS5_IJS17_SB_EEEEEEEvNS4_8identityES10_S1B_vS1C_EENS_8epilogue10collective6detail29Sm90TmaWarpSpecializedAdapterINS1F_15DefaultEpilogueIfSI_SI_NS1E_6thread17LinearCombinationIfLi1EffLNS1J_9ScaleType4KindE0ELNS_15FloatRoundStyleE2EfEENS1_15EpilogueDefaultEEEEEvvEEEEvNT_6ParamsE:
	.zero		1664


//--------------------- SYMBOLS --------------------------

	.type		.nv.reservedSmem.offset0,@object
	.size		.nv.reservedSmem.offset0,0x4
	.type		__assertfail,@function
